//
// Generated by NVIDIA NVVM Compiler
//
// Compiler Build ID: CL-36424714
// Cuda compilation tools, release 13.0, V13.0.88
// Based on NVVM 20.0.0
//

.version 9.0
.target sm_100
.address_size 64

	// .globl	_Z6warmupv
.extern .func  (.param .b32 func_retval0) vprintf
(
	.param .b64 vprintf_param_0,
	.param .b64 vprintf_param_1
)
;
// _ZZ29sum_reduction_warp_intrinsicsPKfPfiE5sdata has been demoted
// _ZZ32sum_reduction_vectorised_shufflePKfPfiE5sdata has been demoted
.global .align 1 .b8 $str[25] = {87, 97, 114, 109, 117, 112, 32, 107, 101, 114, 110, 101, 108, 32, 101, 120, 101, 99, 117, 116, 101, 100, 46, 10};
.extern .shared .align 16 .b8 sdata[];

.visible .entry _Z6warmupv()
{
	.reg .pred 	%p<2>;
	.reg .b32 	%r<8>;
	.reg .b64 	%rd<3>;

	mov.u32 	%r1, %ctaid.x;
	mov.u32 	%r2, %ntid.x;
	mul.lo.s32 	%r3, %r1, %r2;
	mov.u32 	%r4, %tid.x;
	neg.s32 	%r5, %r4;
	setp.ne.s32 	%p1, %r3, %r5;
	@%p1 bra 	$L__BB0_2;
	mov.u64 	%rd1, $str;
	cvta.global.u64 	%rd2, %rd1;
	{ // callseq 0, 0
	.param .b64 param0;
	st.param.b64 	[param0], %rd2;
	.param .b64 param1;
	st.param.b64 	[param1], 0;
	.param .b32 retval0;
	call.uni (retval0), 
	vprintf, 
	(
	param0, 
	param1
	);
	ld.param.b32 	%r6, [retval0];
	} // callseq 0
$L__BB0_2:
	ret;

}
	// .globl	_Z19sum_reduction_naivePKfPfi
.visible .entry _Z19sum_reduction_naivePKfPfi(
	.param .u64 .ptr .align 1 _Z19sum_reduction_naivePKfPfi_param_0,
	.param .u64 .ptr .align 1 _Z19sum_reduction_naivePKfPfi_param_1,
	.param .u32 _Z19sum_reduction_naivePKfPfi_param_2
)
{
	.reg .pred 	%p<2>;
	.reg .b32 	%r<6>;
	.reg .b32 	%f<3>;
	.reg .b64 	%rd<7>;

	ld.param.u64 	%rd1, [_Z19sum_reduction_naivePKfPfi_param_0];
	ld.param.u64 	%rd2, [_Z19sum_reduction_naivePKfPfi_param_1];
	ld.param.u32 	%r2, [_Z19sum_reduction_naivePKfPfi_param_2];
	mov.u32 	%r3, %ctaid.x;
	mov.u32 	%r4, %ntid.x;
	mov.u32 	%r5, %tid.x;
	mad.lo.s32 	%r1, %r3, %r4, %r5;
	setp.ge.s32 	%p1, %r1, %r2;
	@%p1 bra 	$L__BB1_2;
	cvta.to.global.u64 	%rd3, %rd1;
	cvta.to.global.u64 	%rd4, %rd2;
	mul.wide.s32 	%rd5, %r1, 4;
	add.s64 	%rd6, %rd3, %rd5;
	ld.global.f32 	%f1, [%rd6];
	atom.global.add.f32 	%f2, [%rd4], %f1;
$L__BB1_2:
	ret;

}
	// .globl	_Z14sum_reduction2PKfPfi
.visible .entry _Z14sum_reduction2PKfPfi(
	.param .u64 .ptr .align 1 _Z14sum_reduction2PKfPfi_param_0,
	.param .u64 .ptr .align 1 _Z14sum_reduction2PKfPfi_param_1,
	.param .u32 _Z14sum_reduction2PKfPfi_param_2
)
{
	.reg .pred 	%p<6>;
	.reg .b32 	%r<14>;
	.reg .b32 	%f<10>;
	.reg .b64 	%rd<7>;

	ld.param.u64 	%rd1, [_Z14sum_reduction2PKfPfi_param_0];
	ld.param.u64 	%rd2, [_Z14sum_reduction2PKfPfi_param_1];
	ld.param.u32 	%r7, [_Z14sum_reduction2PKfPfi_param_2];
	mov.u32 	%r8, %ctaid.x;
	mov.u32 	%r13, %ntid.x;
	mov.u32 	%r2, %tid.x;
	mad.lo.s32 	%r3, %r8, %r13, %r2;
	setp.ge.s32 	%p1, %r3, %r7;
	mov.f32 	%f9, 0f00000000;
	@%p1 bra 	$L__BB2_2;
	cvta.to.global.u64 	%rd3, %rd1;
	mul.wide.s32 	%rd4, %r3, 4;
	add.s64 	%rd5, %rd3, %rd4;
	ld.global.f32 	%f9, [%rd5];
$L__BB2_2:
	shl.b32 	%r9, %r2, 2;
	mov.u32 	%r10, sdata;
	add.s32 	%r4, %r10, %r9;
	st.shared.f32 	[%r4], %f9;
	bar.sync 	0;
	setp.lt.u32 	%p2, %r13, 2;
	@%p2 bra 	$L__BB2_6;
$L__BB2_3:
	shr.u32 	%r6, %r13, 1;
	setp.ge.u32 	%p3, %r2, %r6;
	@%p3 bra 	$L__BB2_5;
	shl.b32 	%r11, %r6, 2;
	add.s32 	%r12, %r4, %r11;
	ld.shared.f32 	%f4, [%r12];
	ld.shared.f32 	%f5, [%r4];
	add.f32 	%f6, %f4, %f5;
	st.shared.f32 	[%r4], %f6;
$L__BB2_5:
	bar.sync 	0;
	setp.gt.u32 	%p4, %r13, 3;
	mov.u32 	%r13, %r6;
	@%p4 bra 	$L__BB2_3;
$L__BB2_6:
	setp.ne.s32 	%p5, %r2, 0;
	@%p5 bra 	$L__BB2_8;
	ld.shared.f32 	%f7, [sdata];
	cvta.to.global.u64 	%rd6, %rd2;
	atom.global.add.f32 	%f8, [%rd6], %f7;
$L__BB2_8:
	ret;

}
	// .globl	_Z14sum_reduction3PKfPfi
.visible .entry _Z14sum_reduction3PKfPfi(
	.param .u64 .ptr .align 1 _Z14sum_reduction3PKfPfi_param_0,
	.param .u64 .ptr .align 1 _Z14sum_reduction3PKfPfi_param_1,
	.param .u32 _Z14sum_reduction3PKfPfi_param_2
)
{
	.reg .pred 	%p<7>;
	.reg .b32 	%r<16>;
	.reg .b32 	%f<12>;
	.reg .b64 	%rd<9>;

	ld.param.u64 	%rd3, [_Z14sum_reduction3PKfPfi_param_0];
	ld.param.u64 	%rd2, [_Z14sum_reduction3PKfPfi_param_1];
	ld.param.u32 	%r8, [_Z14sum_reduction3PKfPfi_param_2];
	cvta.to.global.u64 	%rd1, %rd3;
	mov.u32 	%r9, %ctaid.x;
	mov.u32 	%r15, %ntid.x;
	mov.u32 	%r2, %tid.x;
	mad.lo.s32 	%r3, %r9, %r15, %r2;
	shl.b32 	%r10, %r2, 2;
	mov.u32 	%r11, sdata;
	add.s32 	%r4, %r11, %r10;
	mov.b32 	%r12, 0;
	st.shared.u32 	[%r4], %r12;
	setp.ge.s32 	%p1, %r3, %r8;
	mov.f32 	%f11, 0f00000000;
	@%p1 bra 	$L__BB3_2;
	mul.wide.s32 	%rd4, %r3, 4;
	add.s64 	%rd5, %rd1, %rd4;
	ld.global.f32 	%f11, [%rd5];
	st.shared.f32 	[%r4], %f11;
$L__BB3_2:
	add.s32 	%r5, %r3, %r15;
	setp.ge.u32 	%p2, %r5, %r8;
	@%p2 bra 	$L__BB3_4;
	mul.wide.u32 	%rd6, %r5, 4;
	add.s64 	%rd7, %rd1, %rd6;
	ld.global.f32 	%f4, [%rd7];
	add.f32 	%f5, %f4, %f11;
	st.shared.f32 	[%r4], %f5;
$L__BB3_4:
	bar.sync 	0;
	setp.lt.u32 	%p3, %r15, 2;
	@%p3 bra 	$L__BB3_8;
$L__BB3_5:
	shr.u32 	%r7, %r15, 1;
	setp.ge.u32 	%p4, %r2, %r7;
	@%p4 bra 	$L__BB3_7;
	shl.b32 	%r13, %r7, 2;
	add.s32 	%r14, %r4, %r13;
	ld.shared.f32 	%f6, [%r14];
	ld.shared.f32 	%f7, [%r4];
	add.f32 	%f8, %f6, %f7;
	st.shared.f32 	[%r4], %f8;
$L__BB3_7:
	bar.sync 	0;
	setp.gt.u32 	%p5, %r15, 3;
	mov.u32 	%r15, %r7;
	@%p5 bra 	$L__BB3_5;
$L__BB3_8:
	setp.ne.s32 	%p6, %r2, 0;
	@%p6 bra 	$L__BB3_10;
	ld.shared.f32 	%f9, [sdata];
	cvta.to.global.u64 	%rd8, %rd2;
	atom.global.add.f32 	%f10, [%rd8], %f9;
$L__BB3_10:
	ret;

}
	// .globl	_Z30sum_reduction_unroll_last_warpPKfPfi
.visible .entry _Z30sum_reduction_unroll_last_warpPKfPfi(
	.param .u64 .ptr .align 1 _Z30sum_reduction_unroll_last_warpPKfPfi_param_0,
	.param .u64 .ptr .align 1 _Z30sum_reduction_unroll_last_warpPKfPfi_param_1,
	.param .u32 _Z30sum_reduction_unroll_last_warpPKfPfi_param_2
)
{
	.reg .pred 	%p<8>;
	.reg .b32 	%r<16>;
	.reg .b32 	%f<30>;
	.reg .b64 	%rd<9>;

	ld.param.u64 	%rd3, [_Z30sum_reduction_unroll_last_warpPKfPfi_param_0];
	ld.param.u64 	%rd2, [_Z30sum_reduction_unroll_last_warpPKfPfi_param_1];
	ld.param.u32 	%r8, [_Z30sum_reduction_unroll_last_warpPKfPfi_param_2];
	cvta.to.global.u64 	%rd1, %rd3;
	mov.u32 	%r9, %ctaid.x;
	mov.u32 	%r15, %ntid.x;
	mov.u32 	%r2, %tid.x;
	mad.lo.s32 	%r3, %r9, %r15, %r2;
	shl.b32 	%r10, %r2, 2;
	mov.u32 	%r11, sdata;
	add.s32 	%r4, %r11, %r10;
	mov.b32 	%r12, 0;
	st.shared.u32 	[%r4], %r12;
	setp.ge.s32 	%p1, %r3, %r8;
	mov.f32 	%f29, 0f00000000;
	@%p1 bra 	$L__BB4_2;
	mul.wide.s32 	%rd4, %r3, 4;
	add.s64 	%rd5, %rd1, %rd4;
	ld.global.f32 	%f29, [%rd5];
	st.shared.f32 	[%r4], %f29;
$L__BB4_2:
	add.s32 	%r5, %r3, %r15;
	setp.ge.u32 	%p2, %r5, %r8;
	@%p2 bra 	$L__BB4_4;
	mul.wide.u32 	%rd6, %r5, 4;
	add.s64 	%rd7, %rd1, %rd6;
	ld.global.f32 	%f4, [%rd7];
	add.f32 	%f5, %f4, %f29;
	st.shared.f32 	[%r4], %f5;
$L__BB4_4:
	bar.sync 	0;
	setp.lt.u32 	%p3, %r15, 2;
	@%p3 bra 	$L__BB4_8;
$L__BB4_5:
	shr.u32 	%r7, %r15, 1;
	setp.ge.u32 	%p4, %r2, %r7;
	@%p4 bra 	$L__BB4_7;
	shl.b32 	%r13, %r7, 2;
	add.s32 	%r14, %r4, %r13;
	ld.shared.f32 	%f6, [%r14];
	ld.shared.f32 	%f7, [%r4];
	add.f32 	%f8, %f6, %f7;
	st.shared.f32 	[%r4], %f8;
$L__BB4_7:
	bar.sync 	0;
	setp.gt.u32 	%p5, %r15, 3;
	mov.u32 	%r15, %r7;
	@%p5 bra 	$L__BB4_5;
$L__BB4_8:
	setp.gt.u32 	%p6, %r2, 31;
	@%p6 bra 	$L__BB4_11;
	ld.volatile.shared.f32 	%f9, [%r4+128];
	ld.volatile.shared.f32 	%f10, [%r4];
	add.f32 	%f11, %f9, %f10;
	st.volatile.shared.f32 	[%r4], %f11;
	ld.volatile.shared.f32 	%f12, [%r4+64];
	ld.volatile.shared.f32 	%f13, [%r4];
	add.f32 	%f14, %f12, %f13;
	st.volatile.shared.f32 	[%r4], %f14;
	ld.volatile.shared.f32 	%f15, [%r4+32];
	ld.volatile.shared.f32 	%f16, [%r4];
	add.f32 	%f17, %f15, %f16;
	st.volatile.shared.f32 	[%r4], %f17;
	ld.volatile.shared.f32 	%f18, [%r4+16];
	ld.volatile.shared.f32 	%f19, [%r4];
	add.f32 	%f20, %f18, %f19;
	st.volatile.shared.f32 	[%r4], %f20;
	ld.volatile.shared.f32 	%f21, [%r4+8];
	ld.volatile.shared.f32 	%f22, [%r4];
	add.f32 	%f23, %f21, %f22;
	st.volatile.shared.f32 	[%r4], %f23;
	ld.volatile.shared.f32 	%f24, [%r4+4];
	ld.volatile.shared.f32 	%f25, [%r4];
	add.f32 	%f26, %f24, %f25;
	st.volatile.shared.f32 	[%r4], %f26;
	setp.ne.s32 	%p7, %r2, 0;
	@%p7 bra 	$L__BB4_11;
	ld.shared.f32 	%f27, [sdata];
	cvta.to.global.u64 	%rd8, %rd2;
	atom.global.add.f32 	%f28, [%rd8], %f27;
$L__BB4_11:
	ret;

}
	// .globl	_Z29sum_reduction_warp_intrinsicsPKfPfi
.visible .entry _Z29sum_reduction_warp_intrinsicsPKfPfi(
	.param .u64 .ptr .align 1 _Z29sum_reduction_warp_intrinsicsPKfPfi_param_0,
	.param .u64 .ptr .align 1 _Z29sum_reduction_warp_intrinsicsPKfPfi_param_1,
	.param .u32 _Z29sum_reduction_warp_intrinsicsPKfPfi_param_2
)
{
	.reg .pred 	%p<21>;
	.reg .b32 	%r<59>;
	.reg .b32 	%f<50>;
	.reg .b64 	%rd<13>;
	// demoted variable
	.shared .align 4 .b8 _ZZ29sum_reduction_warp_intrinsicsPKfPfiE5sdata[128];
	ld.param.u64 	%rd3, [_Z29sum_reduction_warp_intrinsicsPKfPfi_param_0];
	ld.param.u64 	%rd2, [_Z29sum_reduction_warp_intrinsicsPKfPfi_param_1];
	ld.param.u32 	%r15, [_Z29sum_reduction_warp_intrinsicsPKfPfi_param_2];
	cvta.to.global.u64 	%rd1, %rd3;
	mov.u32 	%r16, %ctaid.x;
	mov.u32 	%r1, %ntid.x;
	mov.u32 	%r2, %tid.x;
	mad.lo.s32 	%r57, %r16, %r1, %r2;
	mov.u32 	%r17, %nctaid.x;
	mul.lo.s32 	%r4, %r1, %r17;
	setp.ge.s32 	%p1, %r57, %r15;
	mov.f32 	%f48, 0f00000000;
	@%p1 bra 	$L__BB5_7;
	add.s32 	%r18, %r57, %r4;
	max.s32 	%r19, %r15, %r18;
	setp.lt.s32 	%p2, %r18, %r15;
	selp.u32 	%r20, 1, 0, %p2;
	add.s32 	%r21, %r18, %r20;
	sub.s32 	%r22, %r19, %r21;
	div.u32 	%r23, %r22, %r4;
	add.s32 	%r5, %r23, %r20;
	and.b32  	%r24, %r5, 3;
	setp.eq.s32 	%p3, %r24, 3;
	mov.f32 	%f48, 0f00000000;
	@%p3 bra 	$L__BB5_4;
	add.s32 	%r25, %r5, 1;
	and.b32  	%r26, %r25, 3;
	neg.s32 	%r55, %r26;
	mov.f32 	%f48, 0f00000000;
$L__BB5_3:
	.pragma "nounroll";
	mul.wide.s32 	%rd4, %r57, 4;
	add.s64 	%rd5, %rd1, %rd4;
	ld.global.f32 	%f16, [%rd5];
	add.f32 	%f48, %f48, %f16;
	add.s32 	%r57, %r57, %r4;
	add.s32 	%r55, %r55, 1;
	setp.ne.s32 	%p4, %r55, 0;
	@%p4 bra 	$L__BB5_3;
$L__BB5_4:
	setp.lt.u32 	%p5, %r5, 3;
	@%p5 bra 	$L__BB5_7;
	mul.wide.s32 	%rd8, %r4, 4;
	shl.b32 	%r27, %r4, 2;
$L__BB5_6:
	mul.wide.s32 	%rd6, %r57, 4;
	add.s64 	%rd7, %rd1, %rd6;
	ld.global.f32 	%f17, [%rd7];
	add.f32 	%f18, %f48, %f17;
	add.s64 	%rd9, %rd7, %rd8;
	ld.global.f32 	%f19, [%rd9];
	add.f32 	%f20, %f18, %f19;
	add.s64 	%rd10, %rd9, %rd8;
	ld.global.f32 	%f21, [%rd10];
	add.f32 	%f22, %f20, %f21;
	add.s64 	%rd11, %rd10, %rd8;
	ld.global.f32 	%f23, [%rd11];
	add.f32 	%f48, %f22, %f23;
	add.s32 	%r57, %r27, %r57;
	setp.lt.s32 	%p6, %r57, %r15;
	@%p6 bra 	$L__BB5_6;
$L__BB5_7:
	mov.b32 	%r28, %f48;
	shfl.sync.down.b32	%r29|%p7, %r28, 16, 31, -1;
	mov.b32 	%f24, %r29;
	add.f32 	%f25, %f48, %f24;
	mov.b32 	%r30, %f25;
	shfl.sync.down.b32	%r31|%p8, %r30, 8, 31, -1;
	mov.b32 	%f26, %r31;
	add.f32 	%f27, %f25, %f26;
	mov.b32 	%r32, %f27;
	shfl.sync.down.b32	%r33|%p9, %r32, 4, 31, -1;
	mov.b32 	%f28, %r33;
	add.f32 	%f29, %f27, %f28;
	mov.b32 	%r34, %f29;
	shfl.sync.down.b32	%r35|%p10, %r34, 2, 31, -1;
	mov.b32 	%f30, %r35;
	add.f32 	%f31, %f29, %f30;
	mov.b32 	%r36, %f31;
	shfl.sync.down.b32	%r37|%p11, %r36, 1, 31, -1;
	mov.b32 	%f32, %r37;
	add.f32 	%f8, %f31, %f32;
	and.b32  	%r14, %r2, 31;
	setp.ne.s32 	%p12, %r14, 0;
	@%p12 bra 	$L__BB5_9;
	shr.u32 	%r38, %r2, 3;
	mov.u32 	%r39, _ZZ29sum_reduction_warp_intrinsicsPKfPfiE5sdata;
	add.s32 	%r40, %r39, %r38;
	st.shared.f32 	[%r40], %f8;
$L__BB5_9:
	bar.sync 	0;
	setp.gt.u32 	%p13, %r2, 31;
	@%p13 bra 	$L__BB5_14;
	shr.u32 	%r41, %r1, 5;
	setp.ge.u32 	%p14, %r2, %r41;
	mov.f32 	%f49, 0f00000000;
	@%p14 bra 	$L__BB5_12;
	shl.b32 	%r42, %r14, 2;
	mov.u32 	%r43, _ZZ29sum_reduction_warp_intrinsicsPKfPfiE5sdata;
	add.s32 	%r44, %r43, %r42;
	ld.shared.f32 	%f49, [%r44];
$L__BB5_12:
	mov.b32 	%r45, %f49;
	shfl.sync.down.b32	%r46|%p15, %r45, 16, 31, -1;
	mov.b32 	%f34, %r46;
	add.f32 	%f35, %f49, %f34;
	mov.b32 	%r47, %f35;
	shfl.sync.down.b32	%r48|%p16, %r47, 8, 31, -1;
	mov.b32 	%f36, %r48;
	add.f32 	%f37, %f35, %f36;
	mov.b32 	%r49, %f37;
	shfl.sync.down.b32	%r50|%p17, %r49, 4, 31, -1;
	mov.b32 	%f38, %r50;
	add.f32 	%f39, %f37, %f38;
	mov.b32 	%r51, %f39;
	shfl.sync.down.b32	%r52|%p18, %r51, 2, 31, -1;
	mov.b32 	%f40, %r52;
	add.f32 	%f41, %f39, %f40;
	mov.b32 	%r53, %f41;
	shfl.sync.down.b32	%r54|%p19, %r53, 1, 31, -1;
	mov.b32 	%f42, %r54;
	add.f32 	%f11, %f41, %f42;
	setp.ne.s32 	%p20, %r2, 0;
	@%p20 bra 	$L__BB5_14;
	cvta.to.global.u64 	%rd12, %rd2;
	atom.global.add.f32 	%f43, [%rd12], %f11;
$L__BB5_14:
	ret;

}
	// .globl	_Z32sum_reduction_vectorised_shufflePKfPfi
.visible .entry _Z32sum_reduction_vectorised_shufflePKfPfi(
	.param .u64 .ptr .align 1 _Z32sum_reduction_vectorised_shufflePKfPfi_param_0,
	.param .u64 .ptr .align 1 _Z32sum_reduction_vectorised_shufflePKfPfi_param_1,
	.param .u32 _Z32sum_reduction_vectorised_shufflePKfPfi_param_2
)
{
	.reg .pred 	%p<27>;
	.reg .b32 	%r<88>;
	.reg .b32 	%f<101>;
	.reg .b64 	%rd<21>;
	// demoted variable
	.shared .align 4 .b8 _ZZ32sum_reduction_vectorised_shufflePKfPfiE5sdata[128];
	ld.param.u64 	%rd3, [_Z32sum_reduction_vectorised_shufflePKfPfi_param_0];
	ld.param.u64 	%rd2, [_Z32sum_reduction_vectorised_shufflePKfPfi_param_1];
	ld.param.u32 	%r26, [_Z32sum_reduction_vectorised_shufflePKfPfi_param_2];
	cvta.to.global.u64 	%rd1, %rd3;
	mov.u32 	%r27, %ctaid.x;
	mov.u32 	%r1, %ntid.x;
	mov.u32 	%r2, %tid.x;
	mad.lo.s32 	%r3, %r27, %r1, %r2;
	mov.u32 	%r28, %nctaid.x;
	mul.lo.s32 	%r4, %r1, %r28;
	shr.s32 	%r29, %r26, 31;
	shr.u32 	%r30, %r29, 30;
	add.s32 	%r31, %r26, %r30;
	shr.s32 	%r5, %r31, 2;
	setp.ge.s32 	%p1, %r3, %r5;
	mov.f32 	%f99, 0f00000000;
	@%p1 bra 	$L__BB6_7;
	add.s32 	%r32, %r3, %r4;
	max.s32 	%r33, %r5, %r32;
	setp.lt.s32 	%p2, %r32, %r5;
	selp.u32 	%r34, 1, 0, %p2;
	add.s32 	%r35, %r32, %r34;
	sub.s32 	%r36, %r33, %r35;
	div.u32 	%r37, %r36, %r4;
	add.s32 	%r6, %r37, %r34;
	and.b32  	%r38, %r6, 3;
	setp.eq.s32 	%p3, %r38, 3;
	mov.f32 	%f99, 0f00000000;
	mov.u32 	%r82, %r3;
	@%p3 bra 	$L__BB6_4;
	add.s32 	%r39, %r6, 1;
	and.b32  	%r40, %r39, 3;
	neg.s32 	%r80, %r40;
	mov.f32 	%f99, 0f00000000;
	mov.u32 	%r82, %r3;
$L__BB6_3:
	.pragma "nounroll";
	mul.wide.s32 	%rd4, %r82, 16;
	add.s64 	%rd5, %rd1, %rd4;
	ld.global.v4.f32 	{%f23, %f24, %f25, %f26}, [%rd5];
	add.f32 	%f27, %f23, %f24;
	add.f32 	%f28, %f27, %f25;
	add.f32 	%f29, %f28, %f26;
	add.f32 	%f99, %f99, %f29;
	add.s32 	%r82, %r82, %r4;
	add.s32 	%r80, %r80, 1;
	setp.ne.s32 	%p4, %r80, 0;
	@%p4 bra 	$L__BB6_3;
$L__BB6_4:
	setp.lt.u32 	%p5, %r6, 3;
	@%p5 bra 	$L__BB6_7;
	mul.wide.s32 	%rd8, %r4, 16;
	shl.b32 	%r41, %r4, 2;
$L__BB6_6:
	mul.wide.s32 	%rd6, %r82, 16;
	add.s64 	%rd7, %rd1, %rd6;
	ld.global.v4.f32 	{%f30, %f31, %f32, %f33}, [%rd7];
	add.f32 	%f34, %f30, %f31;
	add.f32 	%f35, %f34, %f32;
	add.f32 	%f36, %f35, %f33;
	add.f32 	%f37, %f99, %f36;
	add.s64 	%rd9, %rd7, %rd8;
	ld.global.v4.f32 	{%f38, %f39, %f40, %f41}, [%rd9];
	add.f32 	%f42, %f38, %f39;
	add.f32 	%f43, %f42, %f40;
	add.f32 	%f44, %f43, %f41;
	add.f32 	%f45, %f37, %f44;
	add.s64 	%rd10, %rd9, %rd8;
	ld.global.v4.f32 	{%f46, %f47, %f48, %f49}, [%rd10];
	add.f32 	%f50, %f46, %f47;
	add.f32 	%f51, %f50, %f48;
	add.f32 	%f52, %f51, %f49;
	add.f32 	%f53, %f45, %f52;
	add.s64 	%rd11, %rd10, %rd8;
	ld.global.v4.f32 	{%f54, %f55, %f56, %f57}, [%rd11];
	add.f32 	%f58, %f54, %f55;
	add.f32 	%f59, %f58, %f56;
	add.f32 	%f60, %f59, %f57;
	add.f32 	%f99, %f53, %f60;
	add.s32 	%r82, %r41, %r82;
	setp.lt.s32 	%p6, %r82, %r5;
	@%p6 bra 	$L__BB6_6;
$L__BB6_7:
	shl.b32 	%r42, %r5, 2;
	add.s32 	%r86, %r42, %r3;
	setp.ge.s32 	%p7, %r86, %r26;
	@%p7 bra 	$L__BB6_14;
	add.s32 	%r43, %r86, %r4;
	max.s32 	%r44, %r26, %r43;
	setp.lt.s32 	%p8, %r43, %r26;
	selp.u32 	%r45, 1, 0, %p8;
	add.s32 	%r46, %r43, %r45;
	sub.s32 	%r47, %r44, %r46;
	div.u32 	%r48, %r47, %r4;
	add.s32 	%r16, %r48, %r45;
	and.b32  	%r49, %r16, 3;
	setp.eq.s32 	%p9, %r49, 3;
	@%p9 bra 	$L__BB6_11;
	add.s32 	%r50, %r16, 1;
	and.b32  	%r51, %r50, 3;
	neg.s32 	%r84, %r51;
$L__BB6_10:
	.pragma "nounroll";
	mul.wide.s32 	%rd12, %r86, 4;
	add.s64 	%rd13, %rd1, %rd12;
	ld.global.f32 	%f62, [%rd13];
	add.f32 	%f99, %f99, %f62;
	add.s32 	%r86, %r86, %r4;
	add.s32 	%r84, %r84, 1;
	setp.ne.s32 	%p10, %r84, 0;
	@%p10 bra 	$L__BB6_10;
$L__BB6_11:
	setp.lt.u32 	%p11, %r16, 3;
	@%p11 bra 	$L__BB6_14;
	mul.wide.s32 	%rd16, %r4, 4;
	shl.b32 	%r52, %r4, 2;
$L__BB6_13:
	mul.wide.s32 	%rd14, %r86, 4;
	add.s64 	%rd15, %rd1, %rd14;
	ld.global.f32 	%f63, [%rd15];
	add.f32 	%f64, %f99, %f63;
	add.s64 	%rd17, %rd15, %rd16;
	ld.global.f32 	%f65, [%rd17];
	add.f32 	%f66, %f64, %f65;
	add.s64 	%rd18, %rd17, %rd16;
	ld.global.f32 	%f67, [%rd18];
	add.f32 	%f68, %f66, %f67;
	add.s64 	%rd19, %rd18, %rd16;
	ld.global.f32 	%f69, [%rd19];
	add.f32 	%f99, %f68, %f69;
	add.s32 	%r86, %r52, %r86;
	setp.lt.s32 	%p12, %r86, %r26;
	@%p12 bra 	$L__BB6_13;
$L__BB6_14:
	mov.b32 	%r53, %f99;
	shfl.sync.down.b32	%r54|%p13, %r53, 16, 31, -1;
	mov.b32 	%f70, %r54;
	add.f32 	%f71, %f99, %f70;
	mov.b32 	%r55, %f71;
	shfl.sync.down.b32	%r56|%p14, %r55, 8, 31, -1;
	mov.b32 	%f72, %r56;
	add.f32 	%f73, %f71, %f72;
	mov.b32 	%r57, %f73;
	shfl.sync.down.b32	%r58|%p15, %r57, 4, 31, -1;
	mov.b32 	%f74, %r58;
	add.f32 	%f75, %f73, %f74;
	mov.b32 	%r59, %f75;
	shfl.sync.down.b32	%r60|%p16, %r59, 2, 31, -1;
	mov.b32 	%f76, %r60;
	add.f32 	%f77, %f75, %f76;
	mov.b32 	%r61, %f77;
	shfl.sync.down.b32	%r62|%p17, %r61, 1, 31, -1;
	mov.b32 	%f78, %r62;
	add.f32 	%f15, %f77, %f78;
	and.b32  	%r25, %r2, 31;
	setp.ne.s32 	%p18, %r25, 0;
	@%p18 bra 	$L__BB6_16;
	shr.u32 	%r63, %r2, 3;
	mov.u32 	%r64, _ZZ32sum_reduction_vectorised_shufflePKfPfiE5sdata;
	add.s32 	%r65, %r64, %r63;
	st.shared.f32 	[%r65], %f15;
$L__BB6_16:
	bar.sync 	0;
	setp.gt.u32 	%p19, %r2, 31;
	@%p19 bra 	$L__BB6_21;
	shr.u32 	%r66, %r1, 5;
	setp.ge.u32 	%p20, %r2, %r66;
	mov.f32 	%f100, 0f00000000;
	@%p20 bra 	$L__BB6_19;
	shl.b32 	%r67, %r25, 2;
	mov.u32 	%r68, _ZZ32sum_reduction_vectorised_shufflePKfPfiE5sdata;
	add.s32 	%r69, %r68, %r67;
	ld.shared.f32 	%f100, [%r69];
$L__BB6_19:
	mov.b32 	%r70, %f100;
	shfl.sync.down.b32	%r71|%p21, %r70, 16, 31, -1;
	mov.b32 	%f80, %r71;
	add.f32 	%f81, %f100, %f80;
	mov.b32 	%r72, %f81;
	shfl.sync.down.b32	%r73|%p22, %r72, 8, 31, -1;
	mov.b32 	%f82, %r73;
	add.f32 	%f83, %f81, %f82;
	mov.b32 	%r74, %f83;
	shfl.sync.down.b32	%r75|%p23, %r74, 4, 31, -1;
	mov.b32 	%f84, %r75;
	add.f32 	%f85, %f83, %f84;
	mov.b32 	%r76, %f85;
	shfl.sync.down.b32	%r77|%p24, %r76, 2, 31, -1;
	mov.b32 	%f86, %r77;
	add.f32 	%f87, %f85, %f86;
	mov.b32 	%r78, %f87;
	shfl.sync.down.b32	%r79|%p25, %r78, 1, 31, -1;
	mov.b32 	%f88, %r79;
	add.f32 	%f18, %f87, %f88;
	setp.ne.s32 	%p26, %r2, 0;
	@%p26 bra 	$L__BB6_21;
	cvta.to.global.u64 	%rd20, %rd2;
	atom.global.add.f32 	%f89, [%rd20], %f18;
$L__BB6_21:
	ret;

}


// ===== COMPILED SASS (sm_100) =====

	.target	sm_100

	.elftype	@"ET_EXEC"


//--------------------- .note.nv.tkinfo           --------------------------
	.section	.note.nv.tkinfo,"",@"SHT_NOTE"
	.sectionflags	@"SHF_NOTE_NV_TKINFO"
	.tkinfo
        /*0018*/ 	.word	0x00000002
        /*0030*/ 	.string	""
        /*0030*/ 	.string	"ptxas"
        /*0030*/ 	.string	"Cuda compilation tools, release 13.0, V13.0.88"
        /*0030*/ 	.string	"Build cuda_13.0.r13.0/compiler.36424714_0"
        /*0030*/ 	.string	"-arch sm_100 -m 64 "



//--------------------- .note.nv.cuinfo           --------------------------
	.section	.note.nv.cuinfo,"",@"SHT_NOTE"
	.sectionflags	@"SHF_NOTE_NV_CUINFO"
        /*0018*/ 	.short	0x0002
        /*001a*/ 	.short	0x0064
        /*001c*/ 	.short	0x0082
	.zero		2


//--------------------- .nv.info                  --------------------------
	.section	.nv.info,"",@"SHT_CUDA_INFO"
	.align	4


	//----- nvinfo : EIATTR_REGCOUNT
	.align		4
        /*0000*/ 	.byte	0x04, 0x2f
        /*0002*/ 	.short	(.L_2 - .L_1)
	.align		4
.L_1:
        /*0004*/ 	.word	index@(_Z6warmupv)
        /*0008*/ 	.word	0x00000018


	//----- nvinfo : EIATTR_FRAME_SIZE
	.align		4
.L_2:
        /*000c*/ 	.byte	0x04, 0x11
        /*000e*/ 	.short	(.L_4 - .L_3)
	.align		4
.L_3:
        /*0010*/ 	.word	index@(_Z6warmupv)
        /*0014*/ 	.word	0x00000000


	//----- nvinfo : EIATTR_REGCOUNT
	.align		4
.L_4:
        /*0018*/ 	.byte	0x04, 0x2f
        /*001a*/ 	.short	(.L_6 - .L_5)
	.align		4
.L_5:
        /*001c*/ 	.word	index@(_Z19sum_reduction_naivePKfPfi)
        /*0020*/ 	.word	0x00000008


	//----- nvinfo : EIATTR_FRAME_SIZE
	.align		4
.L_6:
        /*0024*/ 	.byte	0x04, 0x11
        /*0026*/ 	.short	(.L_8 - .L_7)
	.align		4
.L_7:
        /*0028*/ 	.word	index@(_Z19sum_reduction_naivePKfPfi)
        /*002c*/ 	.word	0x00000000


	//----- nvinfo : EIATTR_REGCOUNT
	.align		4
.L_8:
        /*0030*/ 	.byte	0x04, 0x2f
        /*0032*/ 	.short	(.L_10 - .L_9)
	.align		4
.L_9:
        /*0034*/ 	.word	index@(_Z14sum_reduction2PKfPfi)
        /*0038*/ 	.word	0x0000000a


	//----- nvinfo : EIATTR_FRAME_SIZE
	.align		4
.L_10:
        /*003c*/ 	.byte	0x04, 0x11
        /*003e*/ 	.short	(.L_12 - .L_11)
	.align		4
.L_11:
        /*0040*/ 	.word	index@(_Z14sum_reduction2PKfPfi)
        /*0044*/ 	.word	0x00000000


	//----- nvinfo : EIATTR_REGCOUNT
	.align		4
.L_12:
        /*0048*/ 	.byte	0x04, 0x2f
        /*004a*/ 	.short	(.L_14 - .L_13)
	.align		4
.L_13:
        /*004c*/ 	.word	index@(_Z14sum_reduction3PKfPfi)
        /*0050*/ 	.word	0x00000010


	//----- nvinfo : EIATTR_FRAME_SIZE
	.align		4
.L_14:
        /*0054*/ 	.byte	0x04, 0x11
        /*0056*/ 	.short	(.L_16 - .L_15)
	.align		4
.L_15:
        /*0058*/ 	.word	index@(_Z14sum_reduction3PKfPfi)
        /*005c*/ 	.word	0x00000000


	//----- nvinfo : EIATTR_REGCOUNT
	.align		4
.L_16:
        /*0060*/ 	.byte	0x04, 0x2f
        /*0062*/ 	.short	(.L_18 - .L_17)
	.align		4
.L_17:
        /*0064*/ 	.word	index@(_Z30sum_reduction_unroll_last_warpPKfPfi)
        /*0068*/ 	.word	0x0000000e


	//----- nvinfo : EIATTR_FRAME_SIZE
	.align		4
.L_18:
        /*006c*/ 	.byte	0x04, 0x11
        /*006e*/ 	.short	(.L_20 - .L_19)
	.align		4
.L_19:
        /*0070*/ 	.word	index@(_Z30sum_reduction_unroll_last_warpPKfPfi)
        /*0074*/ 	.word	0x00000000


	//----- nvinfo : EIATTR_REGCOUNT
	.align		4
.L_20:
        /*0078*/ 	.byte	0x04, 0x2f
        /*007a*/ 	.short	(.L_22 - .L_21)
	.align		4
.L_21:
        /*007c*/ 	.word	index@(_Z29sum_reduction_warp_intrinsicsPKfPfi)
        /*0080*/ 	.word	0x00000010


	//----- nvinfo : EIATTR_FRAME_SIZE
	.align		4
.L_22:
        /*0084*/ 	.byte	0x04, 0x11
        /*0086*/ 	.short	(.L_24 - .L_23)
	.align		4
.L_23:
        /*0088*/ 	.word	index@(_Z29sum_reduction_warp_intrinsicsPKfPfi)
        /*008c*/ 	.word	0x00000000


	//----- nvinfo : EIATTR_REGCOUNT
	.align		4
.L_24:
        /*0090*/ 	.byte	0x04, 0x2f
        /*0092*/ 	.short	(.L_26 - .L_25)
	.align		4
.L_25:
        /*0094*/ 	.word	index@(_Z32sum_reduction_vectorised_shufflePKfPfi)
        /*0098*/ 	.word	0x0000001e


	//----- nvinfo : EIATTR_FRAME_SIZE
	.align		4
.L_26:
        /*009c*/ 	.byte	0x04, 0x11
        /*009e*/ 	.short	(.L_28 - .L_27)
	.align		4
.L_27:
        /*00a0*/ 	.word	index@(_Z32sum_reduction_vectorised_shufflePKfPfi)
        /*00a4*/ 	.word	0x00000000


	//----- nvinfo : EIATTR_MIN_STACK_SIZE
	.align		4
.L_28:
        /*00a8*/ 	.byte	0x04, 0x12
        /*00aa*/ 	.short	(.L_30 - .L_29)
	.align		4
.L_29:
        /*00ac*/ 	.word	index@(_Z32sum_reduction_vectorised_shufflePKfPfi)
        /*00b0*/ 	.word	0x00000000


	//----- nvinfo : EIATTR_MIN_STACK_SIZE
	.align		4
.L_30:
        /*00b4*/ 	.byte	0x04, 0x12
        /*00b6*/ 	.short	(.L_32 - .L_31)
	.align		4
.L_31:
        /*00b8*/ 	.word	index@(_Z29sum_reduction_warp_intrinsicsPKfPfi)
        /*00bc*/ 	.word	0x00000000


	//----- nvinfo : EIATTR_MIN_STACK_SIZE
	.align		4
.L_32:
        /*00c0*/ 	.byte	0x04, 0x12
        /*00c2*/ 	.short	(.L_34 - .L_33)
	.align		4
.L_33:
        /*00c4*/ 	.word	index@(_Z30sum_reduction_unroll_last_warpPKfPfi)
        /*00c8*/ 	.word	0x00000000


	//----- nvinfo : EIATTR_MIN_STACK_SIZE
	.align		4
.L_34:
        /*00cc*/ 	.byte	0x04, 0x12
        /*00ce*/ 	.short	(.L_36 - .L_35)
	.align		4
.L_35:
        /*00d0*/ 	.word	index@(_Z14sum_reduction3PKfPfi)
        /*00d4*/ 	.word	0x00000000


	//----- nvinfo : EIATTR_MIN_STACK_SIZE
	.align		4
.L_36:
        /*00d8*/ 	.byte	0x04, 0x12
        /*00da*/ 	.short	(.L_38 - .L_37)
	.align		4
.L_37:
        /*00dc*/ 	.word	index@(_Z14sum_reduction2PKfPfi)
        /*00e0*/ 	.word	0x00000000


	//----- nvinfo : EIATTR_MIN_STACK_SIZE
	.align		4
.L_38:
        /*00e4*/ 	.byte	0x04, 0x12
        /*00e6*/ 	.short	(.L_40 - .L_39)
	.align		4
.L_39:
        /*00e8*/ 	.word	index@(_Z19sum_reduction_naivePKfPfi)
        /*00ec*/ 	.word	0x00000000


	//----- nvinfo : EIATTR_MIN_STACK_SIZE
	.align		4
.L_40:
        /*00f0*/ 	.byte	0x04, 0x12
        /*00f2*/ 	.short	(.L_42 - .L_41)
	.align		4
.L_41:
        /*00f4*/ 	.word	index@(_Z6warmupv)
        /*00f8*/ 	.word	0x00000000
.L_42:


//--------------------- .nv.compat                --------------------------
	.section	.nv.compat,"",@"SHT_CUDA_COMPAT_INFO"
	.align	4
        /*0000*/ 	.byte	0x02, 0x09, 0x00, 0x00, 0x02, 0x02, 0x01, 0x00, 0x02, 0x05, 0x05, 0x00, 0x03, 0x07, 0x01, 0x01
        /*0010*/ 	.byte	0x02, 0x03, 0x00, 0x00, 0x02, 0x06, 0x01, 0x00, 0x04, 0x0b, 0x08, 0x00, 0x09, 0x00, 0x00, 0x00
        /*0020*/ 	.byte	0x00, 0x00, 0x00, 0x00


//--------------------- .nv.info._Z32sum_reduction_vectorised_shufflePKfPfi --------------------------
	.section	.nv.info._Z32sum_reduction_vectorised_shufflePKfPfi,"",@"SHT_CUDA_INFO"
	.sectionflags	@""
	.align	4


	//----- nvinfo : EIATTR_CUDA_API_VERSION
	.align		4
        /*0000*/ 	.byte	0x04, 0x37
        /*0002*/ 	.short	(.L_44 - .L_43)
.L_43:
        /*0004*/ 	.word	0x00000082


	//----- nvinfo : EIATTR_KPARAM_INFO
	.align		4
.L_44:
        /*0008*/ 	.byte	0x04, 0x17
        /*000a*/ 	.short	(.L_46 - .L_45)
.L_45:
        /*000c*/ 	.word	0x00000000
        /*0010*/ 	.short	0x0002
        /*0012*/ 	.short	0x0010
        /*0014*/ 	.byte	0x00, 0xf0, 0x11, 0x00


	//----- nvinfo : EIATTR_KPARAM_INFO
	.align		4
.L_46:
        /*0018*/ 	.byte	0x04, 0x17
        /*001a*/ 	.short	(.L_48 - .L_47)
.L_47:
        /*001c*/ 	.word	0x00000000
        /*0020*/ 	.short	0x0001
        /*0022*/ 	.short	0x0008
        /*0024*/ 	.byte	0x00, 0xf5, 0x21, 0x00


	//----- nvinfo : EIATTR_KPARAM_INFO
	.align		4
.L_48:
        /*0028*/ 	.byte	0x04, 0x17
        /*002a*/ 	.short	(.L_50 - .L_49)
.L_49:
        /*002c*/ 	.word	0x00000000
        /*0030*/ 	.short	0x0000
        /*0032*/ 	.short	0x0000
        /*0034*/ 	.byte	0x00, 0xf5, 0x21, 0x00


	//----- nvinfo : EIATTR_SPARSE_MMA_MASK
	.align		4
.L_50:
        /*0038*/ 	.byte	0x03, 0x50
        /*003a*/ 	.short	0x0000


	//----- nvinfo : EIATTR_MAXREG_COUNT
	.align		4
        /*003c*/ 	.byte	0x03, 0x1b
        /*003e*/ 	.short	0x00ff


	//----- nvinfo : EIATTR_NUM_BARRIERS
	.align		4
        /*0040*/ 	.byte	0x02, 0x4c
        /*0042*/ 	.byte	0x01
	.zero		1


	//----- nvinfo : EIATTR_MERCURY_ISA_VERSION
	.align		4
        /*0044*/ 	.byte	0x03, 0x5f
        /*0046*/ 	.short	0x0101


	//----- nvinfo : EIATTR_COOP_GROUP_MASK_REGIDS
	.align		4
        /*0048*/ 	.byte	0x04, 0x29
        /*004a*/ 	.short	(.L_52 - .L_51)


	//   ....[0]....
.L_51:
        /*004c*/ 	.word	0xffffffff


	//   ....[1]....
        /*0050*/ 	.word	0xffffffff


	//   ....[2]....
        /*0054*/ 	.word	0xffffffff


	//   ....[3]....
        /*0058*/ 	.word	0xffffffff


	//   ....[4]....
        /*005c*/ 	.word	0xffffffff


	//   ....[5]....
        /*0060*/ 	.word	0xffffffff


	//   ....[6]....
        /*0064*/ 	.word	0xffffffff


	//   ....[7]....
        /*0068*/ 	.word	0xffffffff


	//   ....[8]....
        /*006c*/ 	.word	0xffffffff


	//   ....[9]....
        /*0070*/ 	.word	0xffffffff


	//----- nvinfo : EIATTR_COOP_GROUP_INSTR_OFFSETS
	.align		4
.L_52:
        /*0074*/ 	.byte	0x04, 0x28
        /*0076*/ 	.short	(.L_54 - .L_53)


	//   ....[0]....
.L_53:
        /*0078*/ 	.word	0x000009d0


	//   ....[1]....
        /*007c*/ 	.word	0x00000a30


	//   ....[2]....
        /*0080*/ 	.word	0x00000a70


	//   ....[3]....
        /*0084*/ 	.word	0x00000a90


	//   ....[4]....
        /*0088*/ 	.word	0x00000ab0


	//   ....[5]....
        /*008c*/ 	.word	0x00000b90


	//   ....[6]....
        /*0090*/ 	.word	0x00000bb0


	//   ....[7]....
        /*0094*/ 	.word	0x00000bd0


	//   ....[8]....
        /*0098*/ 	.word	0x00000bf0


	//   ....[9]....
        /*009c*/ 	.word	0x00000c10


	//----- nvinfo : EIATTR_VRC_CTA_INIT_COUNT
	.align		4
.L_54:
        /*00a0*/ 	.byte	0x02, 0x4a
	.zero		1
	.zero		1


	//----- nvinfo : EIATTR_EXIT_INSTR_OFFSETS
	.align		4
        /*00a4*/ 	.byte	0x04, 0x1c
        /*00a6*/ 	.short	(.L_56 - .L_55)


	//   ....[0]....
.L_55:
        /*00a8*/ 	.word	0x00000af0


	//   ....[1]....
        /*00ac*/ 	.word	0x00000c20


	//   ....[2]....
        /*00b0*/ 	.word	0x00000c60


	//----- nvinfo : EIATTR_CRS_STACK_SIZE
	.align		4
.L_56:
        /*00b4*/ 	.byte	0x04, 0x1e
        /*00b6*/ 	.short	(.L_58 - .L_57)
.L_57:
        /*00b8*/ 	.word	0x00000000


	//----- nvinfo : EIATTR_CBANK_PARAM_SIZE
	.align		4
.L_58:
        /*00bc*/ 	.byte	0x03, 0x19
        /*00be*/ 	.short	0x0014


	//----- nvinfo : EIATTR_PARAM_CBANK
	.align		4
        /*00c0*/ 	.byte	0x04, 0x0a
        /*00c2*/ 	.short	(.L_60 - .L_59)
	.align		4
.L_59:
        /*00c4*/ 	.word	index@(.nv.constant0._Z32sum_reduction_vectorised_shufflePKfPfi)
        /*00c8*/ 	.short	0x0380
        /*00ca*/ 	.short	0x0014


	//----- nvinfo : EIATTR_SW_WAR
	.align		4
.L_60:
        /*00cc*/ 	.byte	0x04, 0x36
        /*00ce*/ 	.short	(.L_62 - .L_61)
.L_61:
        /*00d0*/ 	.word	0x00000008
.L_62:


//--------------------- .nv.info._Z29sum_reduction_warp_intrinsicsPKfPfi --------------------------
	.section	.nv.info._Z29sum_reduction_warp_intrinsicsPKfPfi,"",@"SHT_CUDA_INFO"
	.sectionflags	@""
	.align	4


	//----- nvinfo : EIATTR_CUDA_API_VERSION
	.align		4
        /*0000*/ 	.byte	0x04, 0x37
        /*0002*/ 	.short	(.L_64 - .L_63)
.L_63:
        /*0004*/ 	.word	0x00000082


	//----- nvinfo : EIATTR_KPARAM_INFO
	.align		4
.L_64:
        /*0008*/ 	.byte	0x04, 0x17
        /*000a*/ 	.short	(.L_66 - .L_65)
.L_65:
        /*000c*/ 	.word	0x00000000
        /*0010*/ 	.short	0x0002
        /*0012*/ 	.short	0x0010
        /*0014*/ 	.byte	0x00, 0xf0, 0x11, 0x00


	//----- nvinfo : EIATTR_KPARAM_INFO
	.align		4
.L_66:
        /*0018*/ 	.byte	0x04, 0x17
        /*001a*/ 	.short	(.L_68 - .L_67)
.L_67:
        /*001c*/ 	.word	0x00000000
        /*0020*/ 	.short	0x0001
        /*0022*/ 	.short	0x0008
        /*0024*/ 	.byte	0x00, 0xf5, 0x21, 0x00


	//----- nvinfo : EIATTR_KPARAM_INFO
	.align		4
.L_68:
        /*0028*/ 	.byte	0x04, 0x17
        /*002a*/ 	.short	(.L_70 - .L_69)
.L_69:
        /*002c*/ 	.word	0x00000000
        /*0030*/ 	.short	0x0000
        /*0032*/ 	.short	0x0000
        /*0034*/ 	.byte	0x00, 0xf5, 0x21, 0x00


	//----- nvinfo : EIATTR_SPARSE_MMA_MASK
	.align		4
.L_70:
        /*0038*/ 	.byte	0x03, 0x50
        /*003a*/ 	.short	0x0000


	//----- nvinfo : EIATTR_MAXREG_COUNT
	.align		4
        /*003c*/ 	.byte	0x03, 0x1b
        /*003e*/ 	.short	0x00ff


	//----- nvinfo : EIATTR_NUM_BARRIERS
	.align		4
        /*0040*/ 	.byte	0x02, 0x4c
        /*0042*/ 	.byte	0x01
	.zero		1


	//----- nvinfo : EIATTR_MERCURY_ISA_VERSION
	.align		4
        /*0044*/ 	.byte	0x03, 0x5f
        /*0046*/ 	.short	0x0101


	//----- nvinfo : EIATTR_COOP_GROUP_MASK_REGIDS
	.align		4
        /*0048*/ 	.byte	0x04, 0x29
        /*004a*/ 	.short	(.L_72 - .L_71)


	//   ....[0]....
.L_71:
        /*004c*/ 	.word	0xffffffff


	//   ....[1]....
        /*0050*/ 	.word	0xffffffff


	//   ....[2]....
        /*0054*/ 	.word	0xffffffff


	//   ....[3]....
        /*0058*/ 	.word	0xffffffff


	//   ....[4]....
        /*005c*/ 	.word	0xffffffff


	//   ....[5]....
        /*0060*/ 	.word	0xffffffff


	//   ....[6]....
        /*0064*/ 	.word	0xffffffff


	//   ....[7]....
        /*0068*/ 	.word	0xffffffff


	//   ....[8]....
        /*006c*/ 	.word	0xffffffff


	//   ....[9]....
        /*0070*/ 	.word	0xffffffff


	//----- nvinfo : EIATTR_COOP_GROUP_INSTR_OFFSETS
	.align		4
.L_72:
        /*0074*/ 	.byte	0x04, 0x28
        /*0076*/ 	.short	(.L_74 - .L_73)


	//   ....[0]....
.L_73:
        /*0078*/ 	.word	0x000004a0


	//   ....[1]....
        /*007c*/ 	.word	0x00000500


	//   ....[2]....
        /*0080*/ 	.word	0x00000540


	//   ....[3]....
        /*0084*/ 	.word	0x00000560


	//   ....[4]....
        /*0088*/ 	.word	0x00000580


	//   ....[5]....
        /*008c*/ 	.word	0x00000660


	//   ....[6]....
        /*0090*/ 	.word	0x00000680


	//   ....[7]....
        /*0094*/ 	.word	0x000006a0


	//   ....[8]....
        /*0098*/ 	.word	0x000006c0


	//   ....[9]....
        /*009c*/ 	.word	0x000006e0


	//----- nvinfo : EIATTR_VRC_CTA_INIT_COUNT
	.align		4
.L_74:
        /*00a0*/ 	.byte	0x02, 0x4a
	.zero		1
	.zero		1


	//----- nvinfo : EIATTR_EXIT_INSTR_OFFSETS
	.align		4
        /*00a4*/ 	.byte	0x04, 0x1c
        /*00a6*/ 	.short	(.L_76 - .L_75)


	//   ....[0]....
.L_75:
        /*00a8*/ 	.word	0x000005c0


	//   ....[1]....
        /*00ac*/ 	.word	0x000006f0


	//   ....[2]....
        /*00b0*/ 	.word	0x00000730


	//----- nvinfo : EIATTR_CRS_STACK_SIZE
	.align		4
.L_76:
        /*00b4*/ 	.byte	0x04, 0x1e
        /*00b6*/ 	.short	(.L_78 - .L_77)
.L_77:
        /*00b8*/ 	.word	0x00000000


	//----- nvinfo : EIATTR_CBANK_PARAM_SIZE
	.align		4
.L_78:
        /*00bc*/ 	.byte	0x03, 0x19
        /*00be*/ 	.short	0x0014


	//----- nvinfo : EIATTR_PARAM_CBANK
	.align		4
        /*00c0*/ 	.byte	0x04, 0x0a
        /*00c2*/ 	.short	(.L_80 - .L_79)
	.align		4
.L_79:
        /*00c4*/ 	.word	index@(.nv.constant0._Z29sum_reduction_warp_intrinsicsPKfPfi)
        /*00c8*/ 	.short	0x0380
        /*00ca*/ 	.short	0x0014


	//----- nvinfo : EIATTR_SW_WAR
	.align		4
.L_80:
        /*00cc*/ 	.byte	0x04, 0x36
        /*00ce*/ 	.short	(.L_82 - .L_81)
.L_81:
        /*00d0*/ 	.word	0x00000008
.L_82:


//--------------------- .nv.info._Z30sum_reduction_unroll_last_warpPKfPfi --------------------------
	.section	.nv.info._Z30sum_reduction_unroll_last_warpPKfPfi,"",@"SHT_CUDA_INFO"
	.sectionflags	@""
	.align	4


	//----- nvinfo : EIATTR_CUDA_API_VERSION
	.align		4
        /*0000*/ 	.byte	0x04, 0x37
        /*0002*/ 	.short	(.L_84 - .L_83)
.L_83:
        /*0004*/ 	.word	0x00000082


	//----- nvinfo : EIATTR_KPARAM_INFO
	.align		4
.L_84:
        /*0008*/ 	.byte	0x04, 0x17
        /*000a*/ 	.short	(.L_86 - .L_85)
.L_85:
        /*000c*/ 	.word	0x00000000
        /*0010*/ 	.short	0x0002
        /*0012*/ 	.short	0x0010
        /*0014*/ 	.byte	0x00, 0xf0, 0x11, 0x00


	//----- nvinfo : EIATTR_KPARAM_INFO
	.align		4
.L_86:
        /*0018*/ 	.byte	0x04, 0x17
        /*001a*/ 	.short	(.L_88 - .L_87)
.L_87:
        /*001c*/ 	.word	0x00000000
        /*0020*/ 	.short	0x0001
        /*0022*/ 	.short	0x0008
        /*0024*/ 	.byte	0x00, 0xf5, 0x21, 0x00


	//----- nvinfo : EIATTR_KPARAM_INFO
	.align		4
.L_88:
        /*0028*/ 	.byte	0x04, 0x17
        /*002a*/ 	.short	(.L_90 - .L_89)
.L_89:
        /*002c*/ 	.word	0x00000000
        /*0030*/ 	.short	0x0000
        /*0032*/ 	.short	0x0000
        /*0034*/ 	.byte	0x00, 0xf5, 0x21, 0x00


	//----- nvinfo : EIATTR_SPARSE_MMA_MASK
	.align		4
.L_90:
        /*0038*/ 	.byte	0x03, 0x50
        /*003a*/ 	.short	0x0000


	//----- nvinfo : EIATTR_MAXREG_COUNT
	.align		4
        /*003c*/ 	.byte	0x03, 0x1b
        /*003e*/ 	.short	0x00ff


	//----- nvinfo : EIATTR_NUM_BARRIERS
	.align		4
        /*0040*/ 	.byte	0x02, 0x4c
        /*0042*/ 	.byte	0x01
	.zero		1


	//----- nvinfo : EIATTR_MERCURY_ISA_VERSION
	.align		4
        /*0044*/ 	.byte	0x03, 0x5f
        /*0046*/ 	.short	0x0101


	//----- nvinfo : EIATTR_VRC_CTA_INIT_COUNT
	.align		4
        /*0048*/ 	.byte	0x02, 0x4a
	.zero		1
	.zero		1


	//----- nvinfo : EIATTR_EXIT_INSTR_OFFSETS
	.align		4
        /*004c*/ 	.byte	0x04, 0x1c
        /*004e*/ 	.short	(.L_92 - .L_91)


	//   ....[0]....
.L_91:
        /*0050*/ 	.word	0x00000290


	//   ....[1]....
        /*0054*/ 	.word	0x00000430


	//   ....[2]....
        /*0058*/ 	.word	0x000004a0


	//----- nvinfo : EIATTR_CBANK_PARAM_SIZE
	.align		4
.L_92:
        /*005c*/ 	.byte	0x03, 0x19
        /*005e*/ 	.short	0x0014


	//----- nvinfo : EIATTR_PARAM_CBANK
	.align		4
        /*0060*/ 	.byte	0x04, 0x0a
        /*0062*/ 	.short	(.L_94 - .L_93)
	.align		4
.L_93:
        /*0064*/ 	.word	index@(.nv.constant0._Z30sum_reduction_unroll_last_warpPKfPfi)
        /*0068*/ 	.short	0x0380
        /*006a*/ 	.short	0x0014


	//----- nvinfo : EIATTR_SW_WAR
	.align		4
.L_94:
        /*006c*/ 	.byte	0x04, 0x36
        /*006e*/ 	.short	(.L_96 - .L_95)
.L_95:
        /*0070*/ 	.word	0x00000008
.L_96:


//--------------------- .nv.info._Z14sum_reduction3PKfPfi --------------------------
	.section	.nv.info._Z14sum_reduction3PKfPfi,"",@"SHT_CUDA_INFO"
	.sectionflags	@""
	.align	4


	//----- nvinfo : EIATTR_CUDA_API_VERSION
	.align		4
        /*0000*/ 	.byte	0x04, 0x37
        /*0002*/ 	.short	(.L_98 - .L_97)
.L_97:
        /*0004*/ 	.word	0x00000082


	//----- nvinfo : EIATTR_KPARAM_INFO
	.align		4
.L_98:
        /*0008*/ 	.byte	0x04, 0x17
        /*000a*/ 	.short	(.L_100 - .L_99)
.L_99:
        /*000c*/ 	.word	0x00000000
        /*0010*/ 	.short	0x0002
        /*0012*/ 	.short	0x0010
        /*0014*/ 	.byte	0x00, 0xf0, 0x11, 0x00


	//----- nvinfo : EIATTR_KPARAM_INFO
	.align		4
.L_100:
        /*0018*/ 	.byte	0x04, 0x17
        /*001a*/ 	.short	(.L_102 - .L_101)
.L_101:
        /*001c*/ 	.word	0x00000000
        /*0020*/ 	.short	0x0001
        /*0022*/ 	.short	0x0008
        /*0024*/ 	.byte	0x00, 0xf5, 0x21, 0x00


	//----- nvinfo : EIATTR_KPARAM_INFO
	.align		4
.L_102:
        /*0028*/ 	.byte	0x04, 0x17
        /*002a*/ 	.short	(.L_104 - .L_103)
.L_103:
        /*002c*/ 	.word	0x00000000
        /*0030*/ 	.short	0x0000
        /*0032*/ 	.short	0x0000
        /*0034*/ 	.byte	0x00, 0xf5, 0x21, 0x00


	//----- nvinfo : EIATTR_SPARSE_MMA_MASK
	.align		4
.L_104:
        /*0038*/ 	.byte	0x03, 0x50
        /*003a*/ 	.short	0x0000


	//----- nvinfo : EIATTR_MAXREG_COUNT
	.align		4
        /*003c*/ 	.byte	0x03, 0x1b
        /*003e*/ 	.short	0x00ff


	//----- nvinfo : EIATTR_NUM_BARRIERS
	.align		4
        /*0040*/ 	.byte	0x02, 0x4c
        /*0042*/ 	.byte	0x01
	.zero		1


	//----- nvinfo : EIATTR_MERCURY_ISA_VERSION
	.align		4
        /*0044*/ 	.byte	0x03, 0x5f
        /*0046*/ 	.short	0x0101


	//----- nvinfo : EIATTR_VRC_CTA_INIT_COUNT
	.align		4
        /*0048*/ 	.byte	0x02, 0x4a
	.zero		1
	.zero		1


	//----- nvinfo : EIATTR_EXIT_INSTR_OFFSETS
	.align		4
        /*004c*/ 	.byte	0x04, 0x1c
        /*004e*/ 	.short	(.L_106 - .L_105)


	//   ....[0]....
.L_105:
        /*0050*/ 	.word	0x00000290


	//   ....[1]....
        /*0054*/ 	.word	0x00000300


	//----- nvinfo : EIATTR_CBANK_PARAM_SIZE
	.align		4
.L_106:
        /*0058*/ 	.byte	0x03, 0x19
        /*005a*/ 	.short	0x0014


	//----- nvinfo : EIATTR_PARAM_CBANK
	.align		4
        /*005c*/ 	.byte	0x04, 0x0a
        /*005e*/ 	.short	(.L_108 - .L_107)
	.align		4
.L_107:
        /*0060*/ 	.word	index@(.nv.constant0._Z14sum_reduction3PKfPfi)
        /*0064*/ 	.short	0x0380
        /*0066*/ 	.short	0x0014


	//----- nvinfo : EIATTR_SW_WAR
	.align		4
.L_108:
        /*0068*/ 	.byte	0x04, 0x36
        /*006a*/ 	.short	(.L_110 - .L_109)
.L_109:
        /*006c*/ 	.word	0x00000008
.L_110:


//--------------------- .nv.info._Z14sum_reduction2PKfPfi --------------------------
	.section	.nv.info._Z14sum_reduction2PKfPfi,"",@"SHT_CUDA_INFO"
	.sectionflags	@""
	.align	4


	//----- nvinfo : EIATTR_CUDA_API_VERSION
	.align		4
        /*0000*/ 	.byte	0x04, 0x37
        /*0002*/ 	.short	(.L_112 - .L_111)
.L_111:
        /*0004*/ 	.word	0x00000082


	//----- nvinfo : EIATTR_KPARAM_INFO
	.align		4
.L_112:
        /*0008*/ 	.byte	0x04, 0x17
        /*000a*/ 	.short	(.L_114 - .L_113)
.L_113:
        /*000c*/ 	.word	0x00000000
        /*0010*/ 	.short	0x0002
        /*0012*/ 	.short	0x0010
        /*0014*/ 	.byte	0x00, 0xf0, 0x11, 0x00


	//----- nvinfo : EIATTR_KPARAM_INFO
	.align		4
.L_114:
        /*0018*/ 	.byte	0x04, 0x17
        /*001a*/ 	.short	(.L_116 - .L_115)
.L_115:
        /*001c*/ 	.word	0x00000000
        /*0020*/ 	.short	0x0001
        /*0022*/ 	.short	0x0008
        /*0024*/ 	.byte	0x00, 0xf5, 0x21, 0x00


	//----- nvinfo : EIATTR_KPARAM_INFO
	.align		4
.L_116:
        /*0028*/ 	.byte	0x04, 0x17
        /*002a*/ 	.short	(.L_118 - .L_117)
.L_117:
        /*002c*/ 	.word	0x00000000
        /*0030*/ 	.short	0x0000
        /*0032*/ 	.short	0x0000
        /*0034*/ 	.byte	0x00, 0xf5, 0x21, 0x00


	//----- nvinfo : EIATTR_SPARSE_MMA_MASK
	.align		4
.L_118:
        /*0038*/ 	.byte	0x03, 0x50
        /*003a*/ 	.short	0x0000


	//----- nvinfo : EIATTR_MAXREG_COUNT
	.align		4
        /*003c*/ 	.byte	0x03, 0x1b
        /*003e*/ 	.short	0x00ff


	//----- nvinfo : EIATTR_NUM_BARRIERS
	.align		4
        /*0040*/ 	.byte	0x02, 0x4c
        /*0042*/ 	.byte	0x01
	.zero		1


	//----- nvinfo : EIATTR_MERCURY_ISA_VERSION
	.align		4
        /*0044*/ 	.byte	0x03, 0x5f
        /*0046*/ 	.short	0x0101


	//----- nvinfo : EIATTR_VRC_CTA_INIT_COUNT
	.align		4
        /*0048*/ 	.byte	0x02, 0x4a
	.zero		1
	.zero		1


	//----- nvinfo : EIATTR_EXIT_INSTR_OFFSETS
	.align		4
        /*004c*/ 	.byte	0x04, 0x1c
        /*004e*/ 	.short	(.L_120 - .L_119)


	//   ....[0]....
.L_119:
        /*0050*/ 	.word	0x00000200


	//   ....[1]....
        /*0054*/ 	.word	0x00000270


	//----- nvinfo : EIATTR_CBANK_PARAM_SIZE
	.align		4
.L_120:
        /*0058*/ 	.byte	0x03, 0x19
        /*005a*/ 	.short	0x0014


	//----- nvinfo : EIATTR_PARAM_CBANK
	.align		4
        /*005c*/ 	.byte	0x04, 0x0a
        /*005e*/ 	.short	(.L_122 - .L_121)
	.align		4
.L_121:
        /*0060*/ 	.word	index@(.nv.constant0._Z14sum_reduction2PKfPfi)
        /*0064*/ 	.short	0x0380
        /*0066*/ 	.short	0x0014


	//----- nvinfo : EIATTR_SW_WAR
	.align		4
.L_122:
        /*0068*/ 	.byte	0x04, 0x36
        /*006a*/ 	.short	(.L_124 - .L_123)
.L_123:
        /*006c*/ 	.word	0x00000008
.L_124:


//--------------------- .nv.info._Z19sum_reduction_naivePKfPfi --------------------------
	.section	.nv.info._Z19sum_reduction_naivePKfPfi,"",@"SHT_CUDA_INFO"
	.sectionflags	@""
	.align	4


	//----- nvinfo : EIATTR_CUDA_API_VERSION
	.align		4
        /*0000*/ 	.byte	0x04, 0x37
        /*0002*/ 	.short	(.L_126 - .L_125)
.L_125:
        /*0004*/ 	.word	0x00000082


	//----- nvinfo : EIATTR_KPARAM_INFO
	.align		4
.L_126:
        /*0008*/ 	.byte	0x04, 0x17
        /*000a*/ 	.short	(.L_128 - .L_127)
.L_127:
        /*000c*/ 	.word	0x00000000
        /*0010*/ 	.short	0x0002
        /*0012*/ 	.short	0x0010
        /*0014*/ 	.byte	0x00, 0xf0, 0x11, 0x00


	//----- nvinfo : EIATTR_KPARAM_INFO
	.align		4
.L_128:
        /*0018*/ 	.byte	0x04, 0x17
        /*001a*/ 	.short	(.L_130 - .L_129)
.L_129:
        /*001c*/ 	.word	0x00000000
        /*0020*/ 	.short	0x0001
        /*0022*/ 	.short	0x0008
        /*0024*/ 	.byte	0x00, 0xf5, 0x21, 0x00


	//----- nvinfo : EIATTR_KPARAM_INFO
	.align		4
.L_130:
        /*0028*/ 	.byte	0x04, 0x17
        /*002a*/ 	.short	(.L_132 - .L_131)
.L_131:
        /*002c*/ 	.word	0x00000000
        /*0030*/ 	.short	0x0000
        /*0032*/ 	.short	0x0000
        /*0034*/ 	.byte	0x00, 0xf5, 0x21, 0x00


	//----- nvinfo : EIATTR_SPARSE_MMA_MASK
	.align		4
.L_132:
        /*0038*/ 	.byte	0x03, 0x50
        /*003a*/ 	.short	0x0000


	//----- nvinfo : EIATTR_MAXREG_COUNT
	.align		4
        /*003c*/ 	.byte	0x03, 0x1b
        /*003e*/ 	.short	0x00ff


	//----- nvinfo : EIATTR_MERCURY_ISA_VERSION
	.align		4
        /*0040*/ 	.byte	0x03, 0x5f
        /*0042*/ 	.short	0x0101


	//----- nvinfo : EIATTR_VRC_CTA_INIT_COUNT
	.align		4
        /*0044*/ 	.byte	0x02, 0x4a
	.zero		1
	.zero		1


	//----- nvinfo : EIATTR_EXIT_INSTR_OFFSETS
	.align		4
        /*0048*/ 	.byte	0x04, 0x1c
        /*004a*/ 	.short	(.L_134 - .L_133)


	//   ....[0]....
.L_133:
        /*004c*/ 	.word	0x00000070


	//   ....[1]....
        /*0050*/ 	.word	0x000000e0


	//----- nvinfo : EIATTR_CBANK_PARAM_SIZE
	.align		4
.L_134:
        /*0054*/ 	.byte	0x03, 0x19
        /*0056*/ 	.short	0x0014


	//----- nvinfo : EIATTR_PARAM_CBANK
	.align		4
        /*0058*/ 	.byte	0x04, 0x0a
        /*005a*/ 	.short	(.L_136 - .L_135)
	.align		4
.L_135:
        /*005c*/ 	.word	index@(.nv.constant0._Z19sum_reduction_naivePKfPfi)
        /*0060*/ 	.short	0x0380
        /*0062*/ 	.short	0x0014


	//----- nvinfo : EIATTR_SW_WAR
	.align		4
.L_136:
        /*0064*/ 	.byte	0x04, 0x36
        /*0066*/ 	.short	(.L_138 - .L_137)
.L_137:
        /*0068*/ 	.word	0x00000008
.L_138:


//--------------------- .nv.info._Z6warmupv       --------------------------
	.section	.nv.info._Z6warmupv,"",@"SHT_CUDA_INFO"
	.sectionflags	@""
	.align	4


	//----- nvinfo : EIATTR_CUDA_API_VERSION
	.align		4
        /*0000*/ 	.byte	0x04, 0x37
        /*0002*/ 	.short	(.L_140 - .L_139)
.L_139:
        /*0004*/ 	.word	0x00000082


	//----- nvinfo : EIATTR_SPARSE_MMA_MASK
	.align		4
.L_140:
        /*0008*/ 	.byte	0x03, 0x50
        /*000a*/ 	.short	0x0000


	//----- nvinfo : EIATTR_MAXREG_COUNT
	.align		4
        /*000c*/ 	.byte	0x03, 0x1b
        /*000e*/ 	.short	0x00ff


	//----- nvinfo : EIATTR_EXTERNS
	.align		4
        /*0010*/ 	.byte	0x04, 0x0f
        /*0012*/ 	.short	(.L_142 - .L_141)


	//   ....[0]....
	.align		4
.L_141:
        /*0014*/ 	.word	index@(vprintf)


	//----- nvinfo : EIATTR_MERCURY_ISA_VERSION
	.align		4
.L_142:
        /*0018*/ 	.byte	0x03, 0x5f
        /*001a*/ 	.short	0x0101


	//----- nvinfo : EIATTR_VRC_CTA_INIT_COUNT
	.align		4
        /*001c*/ 	.byte	0x02, 0x4a
	.zero		1
	.zero		1


	//----- nvinfo : EIATTR_SYSCALL_OFFSETS
	.align		4
        /*0020*/ 	.byte	0x04, 0x46
        /*0022*/ 	.short	(.L_144 - .L_143)


	//   ....[0]....
.L_143:
        /*0024*/ 	.word	0x000000f0


	//----- nvinfo : EIATTR_EXIT_INSTR_OFFSETS
	.align		4
.L_144:
        /*0028*/ 	.byte	0x04, 0x1c
        /*002a*/ 	.short	(.L_146 - .L_145)


	//   ....[0]....
.L_145:
        /*002c*/ 	.word	0x00000070


	//   ....[1]....
        /*0030*/ 	.word	0x00000100


	//----- nvinfo : EIATTR_CRS_STACK_SIZE
	.align		4
.L_146:
        /*0034*/ 	.byte	0x04, 0x1e
        /*0036*/ 	.short	(.L_148 - .L_147)
.L_147:
        /*0038*/ 	.word	0x00000000


	//----- nvinfo : EIATTR_SW_WAR
	.align		4
.L_148:
        /*003c*/ 	.byte	0x04, 0x36
        /*003e*/ 	.short	(.L_150 - .L_149)
.L_149:
        /*0040*/ 	.word	0x00000008
.L_150:


//--------------------- .nv.callgraph             --------------------------
	.section	.nv.callgraph,"",@"SHT_CUDA_CALLGRAPH"
	.align	4
	.sectionentsize	8
	.align		4
        /*0000*/ 	.word	0x00000000
	.align		4
        /*0004*/ 	.word	0xffffffff
	.align		4
        /*0008*/ 	.word	index@(_Z6warmupv)
	.align		4
        /*000c*/ 	.word	index@(vprintf)
	.align		4
        /*0010*/ 	.word	0x00000000
	.align		4
        /*0014*/ 	.word	0xfffffffe
	.align		4
        /*0018*/ 	.word	0x00000000
	.align		4
        /*001c*/ 	.word	0xfffffffd
	.align		4
        /*0020*/ 	.word	0x00000000
	.align		4
        /*0024*/ 	.word	0xfffffffc


//--------------------- .nv.constant4             --------------------------
	.section	.nv.constant4,"a",@progbits
	.align	8
	.align		8
.nv.constant4:
        /*0000*/ 	.dword	$str
	.align		8
        /*0008*/ 	.dword	vprintf


//--------------------- .text._Z32sum_reduction_vectorised_shufflePKfPfi --------------------------
	.section	.text._Z32sum_reduction_vectorised_shufflePKfPfi,"ax",@progbits
	.align	128
        .global         _Z32sum_reduction_vectorised_shufflePKfPfi
        .type           _Z32sum_reduction_vectorised_shufflePKfPfi,@function
        .size           _Z32sum_reduction_vectorised_shufflePKfPfi,(.L_x_32 - _Z32sum_reduction_vectorised_shufflePKfPfi)
        .other          _Z32sum_reduction_vectorised_shufflePKfPfi,@"STO_CUDA_ENTRY STV_DEFAULT"
_Z32sum_reduction_vectorised_shufflePKfPfi:
.text._Z32sum_reduction_vectorised_shufflePKfPfi:
[----:B------:R-:W-:Y:S01]  /*0000*/  LDC R1, c[0x0][0x37c] ;  /* 0x0000df00ff017b82 */ /* 0x000fe20000000800 */
[----:B------:R-:W0:Y:S07]  /*0010*/  S2R R24, SR_TID.X ;  /* 0x0000000000187919 */ /* 0x000e2e0000002100 */
[----:B------:R-:W1:Y:S01]  /*0020*/  LDC R22, c[0x0][0x390] ;  /* 0x0000e400ff167b82 */ /* 0x000e620000000800 */
[----:B------:R-:W2:Y:S01]  /*0030*/  LDCU.64 UR4, c[0x0][0x358] ;  /* 0x00006b00ff0477ac */ /* 0x000ea20008000a00 */
[----:B------:R-:W-:Y:S01]  /*0040*/  BSSY.RECONVERGENT B0, `(.L_x_0) ;  /* 0x0000059000007945 */ /* 0x000fe20003800200 */
[----:B------:R-:W-:-:S05]  /*0050*/  HFMA2 R2, -RZ, RZ, 0, 0 ;  /* 0x00000000ff027431 */ /* 0x000fca00000001ff */
[----:B------:R-:W0:Y:S08]  /*0060*/  S2UR UR6, SR_CTAID.X ;  /* 0x00000000000679c3 */ /* 0x000e300000002500 */
[----:B------:R-:W0:Y:S01]  /*0070*/  LDC R21, c[0x0][0x360] ;  /* 0x0000d800ff157b82 */ /* 0x000e220000000800 */
[----:B------:R-:W3:Y:S01]  /*0080*/  LDCU UR7, c[0x0][0x370] ;  /* 0x00006e00ff0777ac */ /* 0x000ee20008000800 */
[----:B-1----:R-:W-:-:S04]  /*0090*/  SHF.R.S32.HI R3, RZ, 0x1f, R22 ;  /* 0x0000001fff037819 */ /* 0x002fc80000011416 */
[----:B------:R-:W-:-:S04]  /*00a0*/  LEA.HI R3, R3, R22, RZ, 0x2 ;  /* 0x0000001603037211 */ /* 0x000fc800078f10ff */
[----:B------:R-:W-:Y:S01]  /*00b0*/  SHF.R.S32.HI R3, RZ, 0x2, R3 ;  /* 0x00000002ff037819 */ /* 0x000fe20000011403 */
[C---:B0-----:R-:W-:Y:S02]  /*00c0*/  IMAD R20, R21.reuse, UR6, R24 ;  /* 0x0000000615147c24 */ /* 0x041fe4000f8e0218 */
[----:B---3--:R-:W-:-:S03]  /*00d0*/  IMAD R0, R21, UR7, RZ ;  /* 0x0000000715007c24 */ /* 0x008fc6000f8e02ff */
[----:B------:R-:W-:-:S13]  /*00e0*/  ISETP.GE.AND P0, PT, R20, R3, PT ;  /* 0x000000031400720c */ /* 0x000fda0003f06270 */
[----:B--2---:R-:W-:Y:S05]  /*00f0*/  @P0 BRA `(.L_x_1) ;  /* 0x0000000400340947 */ /* 0x004fea0003800000 */
[----:B------:R-:W0:Y:S01]  /*0100*/  I2F.U32.RP R8, R0 ;  /* 0x0000000000087306 */ /* 0x000e220000209000 */
[----:B------:R-:W-:Y:S01]  /*0110*/  IADD3 R2, PT, PT, R20, R0, RZ ;  /* 0x0000000014027210 */ /* 0x000fe20007ffe0ff */
[----:B------:R-:W-:Y:S01]  /*0120*/  IMAD.MOV R9, RZ, RZ, -R0 ;  /* 0x000000ffff097224 */ /* 0x000fe200078e0a00 */
[----:B------:R-:W-:Y:S01]  /*0130*/  ISETP.NE.U32.AND P2, PT, R0, RZ, PT ;  /* 0x000000ff0000720c */ /* 0x000fe20003f45070 */
[----:B------:R-:W1:Y:S01]  /*0140*/  LDC.64 R26, c[0x0][0x380] ;  /* 0x0000e000ff1a7b82 */ /* 0x000e620000000a00 */
[----:B------:R-:W-:Y:S01]  /*0150*/  ISETP.GE.AND P0, PT, R2, R3, PT ;  /* 0x000000030200720c */ /* 0x000fe20003f06270 */
[----:B------:R-:W-:Y:S01]  /*0160*/  BSSY.RECONVERGENT B1, `(.L_x_2) ;  /* 0x000002a000017945 */ /* 0x000fe20003800200 */
[----:B------:R-:W-:Y:S02]  /*0170*/  VIMNMX R7, PT, PT, R3, R2, !PT ;  /* 0x0000000203077248 */ /* 0x000fe40007fe0100 */
[----:B------:R-:W-:Y:S02]  /*0180*/  SEL R6, RZ, 0x1, P0 ;  /* 0x00000001ff067807 */ /* 0x000fe40000000000 */
[----:B------:R-:W-:-:S02]  /*0190*/  MOV R23, R20 ;  /* 0x0000001400177202 */ /* 0x000fc40000000f00 */
[----:B------:R-:W-:Y:S01]  /*01a0*/  IADD3 R7, PT, PT, R7, -R2, -R6 ;  /* 0x8000000207077210 */ /* 0x000fe20007ffe806 */
[----:B0-----:R-:W0:Y:S02]  /*01b0*/  MUFU.RCP R8, R8 ;  /* 0x0000000800087308 */ /* 0x001e240000001000 */
[----:B0-----:R-:W-:-:S06]  /*01c0*/  IADD3 R4, PT, PT, R8, 0xffffffe, RZ ;  /* 0x0ffffffe08047810 */ /* 0x001fcc0007ffe0ff */
[----:B------:R0:W2:Y:S02]  /*01d0*/  F2I.FTZ.U32.TRUNC.NTZ R5, R4 ;  /* 0x0000000400057305 */ /* 0x0000a4000021f000 */
[----:B0-----:R-:W-:Y:S02]  /*01e0*/  IMAD.MOV.U32 R4, RZ, RZ, RZ ;  /* 0x000000ffff047224 */ /* 0x001fe400078e00ff */
[----:B--2---:R-:W-:-:S04]  /*01f0*/  IMAD R9, R9, R5, RZ ;  /* 0x0000000509097224 */ /* 0x004fc800078e02ff */
[----:B------:R-:W-:-:S06]  /*0200*/  IMAD.HI.U32 R8, R5, R9, R4 ;  /* 0x0000000905087227 */ /* 0x000fcc00078e0004 */
[----:B------:R-:W-:-:S05]  /*0210*/  IMAD.HI.U32 R5, R8, R7, RZ ;  /* 0x0000000708057227 */ /* 0x000fca00078e00ff */
[----:B------:R-:W-:-:S05]  /*0220*/  IADD3 R2, PT, PT, -R5, RZ, RZ ;  /* 0x000000ff05027210 */ /* 0x000fca0007ffe1ff */
[----:B------:R-:W-:-:S05]  /*0230*/  IMAD R7, R0, R2, R7 ;  /* 0x0000000200077224 */ /* 0x000fca00078e0207 */
[----:B------:R-:W-:-:S13]  /*0240*/  ISETP.GE.U32.AND P0, PT, R7, R0, PT ;  /* 0x000000000700720c */ /* 0x000fda0003f06070 */
[----:B------:R-:W-:Y:S01]  /*0250*/  @P0 IMAD.IADD R7, R7, 0x1, -R0 ;  /* 0x0000000107070824 */ /* 0x000fe200078e0a00 */
[----:B------:R-:W-:-:S04]  /*0260*/  @P0 IADD3 R5, PT, PT, R5, 0x1, RZ ;  /* 0x0000000105050810 */ /* 0x000fc80007ffe0ff */
[----:B------:R-:W-:-:S13]  /*0270*/  ISETP.GE.U32.AND P1, PT, R7, R0, PT ;  /* 0x000000000700720c */ /* 0x000fda0003f26070 */
[----:B------:R-:W-:Y:S02]  /*0280*/  @P1 IADD3 R5, PT, PT, R5, 0x1, RZ ;  /* 0x0000000105051810 */ /* 0x000fe40007ffe0ff */
[----:B------:R-:W-:-:S05]  /*0290*/  @!P2 LOP3.LUT R5, RZ, R0, RZ, 0x33, !PT ;  /* 0x00000000ff05a212 */ /* 0x000fca00078e33ff */
[----:B------:R-:W-:-:S05]  /*02a0*/  IMAD.IADD R5, R6, 0x1, R5 ;  /* 0x0000000106057824 */ /* 0x000fca00078e0205 */
[C---:B------:R-:W-:Y:S02]  /*02b0*/  LOP3.LUT R2, R5.reuse, 0x3, RZ, 0xc0, !PT ;  /* 0x0000000305027812 */ /* 0x040fe400078ec0ff */
[----:B------:R-:W-:Y:S02]  /*02c0*/  ISETP.GE.U32.AND P1, PT, R5, 0x3, PT ;  /* 0x000000030500780c */ /* 0x000fe40003f26070 */
[----:B------:R-:W-:Y:S02]  /*02d0*/  ISETP.NE.AND P0, PT, R2, 0x3, PT ;  /* 0x000000030200780c */ /* 0x000fe40003f05270 */
[----:B------:R-:W-:-:S11]  /*02e0*/  MOV R2, RZ ;  /* 0x000000ff00027202 */ /* 0x000fd60000000f00 */
[----:B-1----:R-:W-:Y:S05]  /*02f0*/  @!P0 BRA `(.L_x_3) ;  /* 0x0000000000408947 */ /* 0x002fea0003800000 */
[----:B------:R-:W0:Y:S01]  /*0300*/  LDC.64 R8, c[0x0][0x380] ;  /* 0x0000e000ff087b82 */ /* 0x000e220000000a00 */
[----:B------:R-:W-:Y:S01]  /*0310*/  VIADD R5, R5, 0x1 ;  /* 0x0000000105057836 */ /* 0x000fe20000000000 */
[----:B------:R-:W-:Y:S02]  /*0320*/  MOV R2, RZ ;  /* 0x000000ff00027202 */ /* 0x000fe40000000f00 */
[----:B------:R-:W-:Y:S02]  /*0330*/  MOV R23, R20 ;  /* 0x0000001400177202 */ /* 0x000fe40000000f00 */
[----:B------:R-:W-:-:S05]  /*0340*/  LOP3.LUT R5, R5, 0x3, RZ, 0xc0, !PT ;  /* 0x0000000305057812 */ /* 0x000fca00078ec0ff */
[----:B------:R-:W-:-:S07]  /*0350*/  IMAD.MOV R10, RZ, RZ, -R5 ;  /* 0x000000ffff0a7224 */ /* 0x000fce00078e0a05 */
.L_x_4:
[----:B0-----:R-:W-:-:S06]  /*0360*/  IMAD.WIDE R4, R23, 0x10, R8 ;  /* 0x0000001017047825 */ /* 0x001fcc00078e0208 */
[----:B------:R-:W2:Y:S01]  /*0370*/  LDG.E.128 R4, desc[UR4][R4.64] ;  /* 0x0000000404047981 */ /* 0x000ea2000c1e1d00 */
[----:B------:R-:W-:Y:S02]  /*0380*/  IADD3 R10, PT, PT, R10, 0x1, RZ ;  /* 0x000000010a0a7810 */ /* 0x000fe40007ffe0ff */
[----:B------:R-:W-:Y:S02]  /*0390*/  IADD3 R23, PT, PT, R0, R23, RZ ;  /* 0x0000001700177210 */ /* 0x000fe40007ffe0ff */
[----:B------:R-:W-:Y:S01]  /*03a0*/  ISETP.NE.AND P0, PT, R10, RZ, PT ;  /* 0x000000ff0a00720c */ /* 0x000fe20003f05270 */
[----:B--2---:R-:W-:-:S04]  /*03b0*/  FADD R11, R4, R5 ;  /* 0x00000005040b7221 */ /* 0x004fc80000000000 */
[----:B------:R-:W-:-:S04]  /*03c0*/  FADD R6, R6, R11 ;  /* 0x0000000b06067221 */ /* 0x000fc80000000000 */
[----:B------:R-:W-:-:S04]  /*03d0*/  FADD R7, R7, R6 ;  /* 0x0000000607077221 */ /* 0x000fc80000000000 */
[----:B------:R-:W-:Y:S01]  /*03e0*/  FADD R2, R7, R2 ;  /* 0x0000000207027221 */ /* 0x000fe20000000000 */
[----:B------:R-:W-:Y:S06]  /*03f0*/  @P0 BRA `(.L_x_4) ;  /* 0xfffffffc00d80947 */ /* 0x000fec000383ffff */
.L_x_3:
[----:B------:R-:W-:Y:S05]  /*0400*/  BSYNC.RECONVERGENT B1 ;  /* 0x0000000000017941 */ /* 0x000fea0003800200 */
.L_x_2:
[----:B------:R-:W-:Y:S05]  /*0410*/  @!P1 BRA `(.L_x_1) ;  /* 0x00000000006c9947 */ /* 0x000fea0003800000 */
.L_x_5:
[----:B------:R-:W-:-:S04]  /*0420*/  IMAD.WIDE R4, R23, 0x10, R26 ;  /* 0x0000001017047825 */ /* 0x000fc800078e021a */
[C---:B------:R-:W-:Y:S02]  /*0430*/  IMAD.WIDE R8, R0.reuse, 0x10, R4 ;  /* 0x0000001000087825 */ /* 0x040fe400078e0204 */
[----:B------:R-:W2:Y:S02]  /*0440*/  LDG.E.128 R4, desc[UR4][R4.64] ;  /* 0x0000000404047981 */ /* 0x000ea4000c1e1d00 */
[C---:B------:R-:W-:Y:S02]  /*0450*/  IMAD.WIDE R12, R0.reuse, 0x10, R8 ;  /* 0x00000010000c7825 */ /* 0x040fe400078e0208 */
[----:B------:R-:W3:Y:S02]  /*0460*/  LDG.E.128 R8, desc[UR4][R8.64] ;  /* 0x0000000408087981 */ /* 0x000ee4000c1e1d00 */
[C---:B------:R-:W-:Y:S02]  /*0470*/  IMAD.WIDE R16, R0.reuse, 0x10, R12 ;  /* 0x0000001000107825 */ /* 0x040fe400078e020c */
[----:B------:R-:W4:Y:S04]  /*0480*/  LDG.E.128 R12, desc[UR4][R12.64] ;  /* 0x000000040c0c7981 */ /* 0x000f28000c1e1d00 */
[----:B------:R-:W5:Y:S01]  /*0490*/  LDG.E.128 R16, desc[UR4][R16.64] ;  /* 0x0000000410107981 */ /* 0x000f62000c1e1d00 */
[----:B------:R-:W-:-:S05]  /*04a0*/  IMAD R23, R0, 0x4, R23 ;  /* 0x0000000400177824 */ /* 0x000fca00078e0217 */
[----:B------:R-:W-:Y:S01]  /*04b0*/  ISETP.GE.AND P0, PT, R23, R3, PT ;  /* 0x000000031700720c */ /* 0x000fe20003f06270 */
[----:B--2---:R-:W-:-:S04]  /*04c0*/  FADD R25, R4, R5 ;  /* 0x0000000504197221 */ /* 0x004fc80000000000 */
[----:B------:R-:W-:Y:S01]  /*04d0*/  FADD R6, R6, R25 ;  /* 0x0000001906067221 */ /* 0x000fe20000000000 */
[----:B---3--:R-:W-:-:S03]  /*04e0*/  FADD R25, R8, R9 ;  /* 0x0000000908197221 */ /* 0x008fc60000000000 */
[----:B------:R-:W-:Y:S01]  /*04f0*/  FADD R7, R7, R6 ;  /* 0x0000000607077221 */ /* 0x000fe20000000000 */
[----:B------:R-:W-:Y:S01]  /*0500*/  FADD R10, R10, R25 ;  /* 0x000000190a0a7221 */ /* 0x000fe20000000000 */
[----:B----4-:R-:W-:Y:S02]  /*0510*/  FADD R5, R12, R13 ;  /* 0x0000000d0c057221 */ /* 0x010fe40000000000 */
[----:B------:R-:W-:Y:S01]  /*0520*/  FADD R7, R7, R2 ;  /* 0x0000000207077221 */ /* 0x000fe20000000000 */
[----:B------:R-:W-:Y:S01]  /*0530*/  FADD R10, R11, R10 ;  /* 0x0000000a0b0a7221 */ /* 0x000fe20000000000 */
[----:B------:R-:W-:Y:S01]  /*0540*/  FADD R14, R14, R5 ;  /* 0x000000050e0e7221 */ /* 0x000fe20000000000 */
[----:B-----5:R-:W-:Y:S02]  /*0550*/  FADD R5, R16, R17 ;  /* 0x0000001110057221 */ /* 0x020fe40000000000 */
[----:B------:R-:W-:Y:S01]  /*0560*/  FADD R7, R7, R10 ;  /* 0x0000000a07077221 */ /* 0x000fe20000000000 */
[----:B------:R-:W-:Y:S01]  /*0570*/  FADD R14, R15, R14 ;  /* 0x0000000e0f0e7221 */ /* 0x000fe20000000000 */
[----:B------:R-:W-:-:S03]  /*0580*/  FADD R18, R18, R5 ;  /* 0x0000000512127221 */ /* 0x000fc60000000000 */
[----:B------:R-:W-:Y:S01]  /*0590*/  FADD R7, R7, R14 ;  /* 0x0000000e07077221 */ /* 0x000fe20000000000 */
[----:B------:R-:W-:-:S04]  /*05a0*/  FADD R18, R19, R18 ;  /* 0x0000001213127221 */ /* 0x000fc80000000000 */
[----:B------:R-:W-:Y:S01]  /*05b0*/  FADD R2, R7, R18 ;  /* 0x0000001207027221 */ /* 0x000fe20000000000 */
[----:B------:R-:W-:Y:S06]  /*05c0*/  @!P0 BRA `(.L_x_5) ;  /* 0xfffffffc00948947 */ /* 0x000fec000383ffff */
.L_x_1:
[----:B------:R-:W-:Y:S05]  /*05d0*/  BSYNC.RECONVERGENT B0 ;  /* 0x0000000000007941 */ /* 0x000fea0003800200 */
.L_x_0:
[----:B------:R-:W-:Y:S01]  /*05e0*/  LEA R3, R3, R20, 0x2 ;  /* 0x0000001403037211 */ /* 0x000fe200078e10ff */
[----:B------:R-:W-:Y:S03]  /*05f0*/  BSSY.RECONVERGENT B0, `(.L_x_6) ;  /* 0x000003d000007945 */ /* 0x000fe60003800200 */
[----:B------:R-:W-:-:S13]  /*0600*/  ISETP.GE.AND P0, PT, R3, R22, PT ;  /* 0x000000160300720c */ /* 0x000fda0003f06270 */
[----:B------:R-:W-:Y:S05]  /*0610*/  @P0 BRA `(.L_x_7) ;  /* 0x0000000000e80947 */ /* 0x000fea0003800000 */
[----:B------:R-:W0:Y:S01]  /*0620*/  I2F.U32.RP R9, R0 ;  /* 0x0000000000097306 */ /* 0x000e220000209000 */
[C---:B------:R-:W-:Y:S01]  /*0630*/  IADD3 R7, PT, PT, R0.reuse, R3, RZ ;  /* 0x0000000300077210 */ /* 0x040fe20007ffe0ff */
[----:B------:R-:W-:Y:S01]  /*0640*/  IMAD.MOV R11, RZ, RZ, -R0 ;  /* 0x000000ffff0b7224 */ /* 0x000fe200078e0a00 */
[----:B------:R-:W-:Y:S01]  /*0650*/  ISETP.NE.U32.AND P2, PT, R0, RZ, PT ;  /* 0x000000ff0000720c */ /* 0x000fe20003f45070 */
[----:B------:R-:W-:Y:S01]  /*0660*/  BSSY.RECONVERGENT B1, `(.L_x_8) ;  /* 0x0000024000017945 */ /* 0x000fe20003800200 */
[CC--:B------:R-:W-:Y:S02]  /*0670*/  ISETP.GE.AND P0, PT, R7.reuse, R22.reuse, PT ;  /* 0x000000160700720c */ /* 0x0c0fe40003f06270 */
[----:B------:R-:W-:Y:S02]  /*0680*/  VIMNMX R6, PT, PT, R7, R22, !PT ;  /* 0x0000001607067248 */ /* 0x000fe40007fe0100 */
[----:B------:R-:W-:-:S04]  /*0690*/  SEL R8, RZ, 0x1, P0 ;  /* 0x00000001ff087807 */ /* 0x000fc80000000000 */
[----:B------:R-:W-:Y:S01]  /*06a0*/  IADD3 R7, PT, PT, R6, -R7, -R8 ;  /* 0x8000000706077210 */ /* 0x000fe20007ffe808 */
[----:B0-----:R-:W0:Y:S02]  /*06b0*/  MUFU.RCP R9, R9 ;  /* 0x0000000900097308 */ /* 0x001e240000001000 */
[----:B0-----:R-:W-:-:S06]  /*06c0*/  IADD3 R4, PT, PT, R9, 0xffffffe, RZ ;  /* 0x0ffffffe09047810 */ /* 0x001fcc0007ffe0ff */
[----:B------:R0:W1:Y:S02]  /*06d0*/  F2I.FTZ.U32.TRUNC.NTZ R5, R4 ;  /* 0x0000000400057305 */ /* 0x000064000021f000 */
[----:B0-----:R-:W-:Y:S02]  /*06e0*/  HFMA2 R4, -RZ, RZ, 0, 0 ;  /* 0x00000000ff047431 */ /* 0x001fe400000001ff */
[----:B-1----:R-:W-:-:S04]  /*06f0*/  IMAD R11, R11, R5, RZ ;  /* 0x000000050b0b7224 */ /* 0x002fc800078e02ff */
[----:B------:R-:W-:-:S06]  /*0700*/  IMAD.HI.U32 R10, R5, R11, R4 ;  /* 0x0000000b050a7227 */ /* 0x000fcc00078e0004 */
[----:B------:R-:W-:-:S04]  /*0710*/  IMAD.HI.U32 R5, R10, R7, RZ ;  /* 0x000000070a057227 */ /* 0x000fc800078e00ff */
[----:B------:R-:W-:-:S04]  /*0720*/  IMAD.MOV R4, RZ, RZ, -R5 ;  /* 0x000000ffff047224 */ /* 0x000fc800078e0a05 */
[----:B------:R-:W-:-:S05]  /*0730*/  IMAD R7, R0, R4, R7 ;  /* 0x0000000400077224 */ /* 0x000fca00078e0207 */
[----:B------:R-:W-:-:S13]  /*0740*/  ISETP.GE.U32.AND P0, PT, R7, R0, PT ;  /* 0x000000000700720c */ /* 0x000fda0003f06070 */
[----:B------:R-:W-:Y:S02]  /*0750*/  @P0 IADD3 R7, PT, PT, -R0, R7, RZ ;  /* 0x0000000700070210 */ /* 0x000fe40007ffe1ff */
[----:B------:R-:W-:Y:S02]  /*0760*/  @P0 IADD3 R5, PT, PT, R5, 0x1, RZ ;  /* 0x0000000105050810 */ /* 0x000fe40007ffe0ff */
[----:B------:R-:W-:-:S13]  /*0770*/  ISETP.GE.U32.AND P1, PT, R7, R0, PT ;  /* 0x000000000700720c */ /* 0x000fda0003f26070 */
[----:B------:R-:W-:Y:S01]  /*0780*/  @P1 VIADD R5, R5, 0x1 ;  /* 0x0000000105051836 */ /* 0x000fe20000000000 */
[----:B------:R-:W-:-:S04]  /*0790*/  @!P2 LOP3.LUT R5, RZ, R0, RZ, 0x33, !PT ;  /* 0x00000000ff05a212 */ /* 0x000fc800078e33ff */
[----:B------:R-:W-:-:S04]  /*07a0*/  IADD3 R4, PT, PT, R8, R5, RZ ;  /* 0x0000000508047210 */ /* 0x000fc80007ffe0ff */
[C---:B------:R-:W-:Y:S02]  /*07b0*/  LOP3.LUT R5, R4.reuse, 0x3, RZ, 0xc0, !PT ;  /* 0x0000000304057812 */ /* 0x040fe400078ec0ff */
[----:B------:R-:W-:Y:S02]  /*07c0*/  ISETP.GE.U32.AND P1, PT, R4, 0x3, PT ;  /* 0x000000030400780c */ /* 0x000fe40003f26070 */
[----:B------:R-:W-:-:S13]  /*07d0*/  ISETP.NE.AND P0, PT, R5, 0x3, PT ;  /* 0x000000030500780c */ /* 0x000fda0003f05270 */
[----:B------:R-:W-:Y:S05]  /*07e0*/  @!P0 BRA `(.L_x_9) ;  /* 0x00000000002c8947 */ /* 0x000fea0003800000 */
[----:B------:R-:W0:Y:S01]  /*07f0*/  LDC.64 R6, c[0x0][0x380] ;  /* 0x0000e000ff067b82 */ /* 0x000e220000000a00 */
[----:B------:R-:W-:-:S04]  /*0800*/  IADD3 R4, PT, PT, R4, 0x1, RZ ;  /* 0x0000000104047810 */ /* 0x000fc80007ffe0ff */
[----:B------:R-:W-:-:S05]  /*0810*/  LOP3.LUT R4, R4, 0x3, RZ, 0xc0, !PT ;  /* 0x0000000304047812 */ /* 0x000fca00078ec0ff */
[----:B------:R-:W-:-:S07]  /*0820*/  IMAD.MOV R8, RZ, RZ, -R4 ;  /* 0x000000ffff087224 */ /* 0x000fce00078e0a04 */
.L_x_10:
[----:B0-----:R-:W-:-:S06]  /*0830*/  IMAD.WIDE R4, R3, 0x4, R6 ;  /* 0x0000000403047825 */ /* 0x001fcc00078e0206 */
[----:B------:R-:W2:Y:S01]  /*0840*/  LDG.E R5, desc[UR4][R4.64] ;  /* 0x0000000404057981 */ /* 0x000ea2000c1e1900 */
[----:B------:R-:W-:Y:S02]  /*0850*/  IADD3 R8, PT, PT, R8, 0x1, RZ ;  /* 0x0000000108087810 */ /* 0x000fe40007ffe0ff */
[----:B------:R-:W-:Y:S02]  /*0860*/  IADD3 R3, PT, PT, R0, R3, RZ ;  /* 0x0000000300037210 */ /* 0x000fe40007ffe0ff */
[----:B------:R-:W-:Y:S01]  /*0870*/  ISETP.NE.AND P0, PT, R8, RZ, PT ;  /* 0x000000ff0800720c */ /* 0x000fe20003f05270 */
[----:B--2---:R-:W-:-:S12]  /*0880*/  FADD R2, R5, R2 ;  /* 0x0000000205027221 */ /* 0x004fd80000000000 */
[----:B------:R-:W-:Y:S05]  /*0890*/  @P0 BRA `(.L_x_10) ;  /* 0xfffffffc00e40947 */ /* 0x000fea000383ffff */
.L_x_9:
[----:B------:R-:W-:Y:S05]  /*08a0*/  BSYNC.RECONVERGENT B1 ;  /* 0x0000000000017941 */ /* 0x000fea0003800200 */
.L_x_8:
[----:B------:R-:W-:Y:S05]  /*08b0*/  @!P1 BRA `(.L_x_7) ;  /* 0x0000000000409947 */ /* 0x000fea0003800000 */
.L_x_11:
[----:B------:R-:W0:Y:S02]  /*08c0*/  LDC.64 R4, c[0x0][0x380] ;  /* 0x0000e000ff047b82 */ /* 0x000e240000000a00 */
[----:B0-----:R-:W-:-:S04]  /*08d0*/  IMAD.WIDE R10, R3, 0x4, R4 ;  /* 0x00000004030a7825 */ /* 0x001fc800078e0204 */
[C---:B------:R-:W-:Y:S02]  /*08e0*/  IMAD.WIDE R4, R0.reuse, 0x4, R10 ;  /* 0x0000000400047825 */ /* 0x040fe400078e020a */
[----:B------:R-:W2:Y:S02]  /*08f0*/  LDG.E R11, desc[UR4][R10.64] ;  /* 0x000000040a0b7981 */ /* 0x000ea4000c1e1900 */
[C---:B------:R-:W-:Y:S02]  /*0900*/  IMAD.WIDE R6, R0.reuse, 0x4, R4 ;  /* 0x0000000400067825 */ /* 0x040fe400078e0204 */
[----:B------:R-:W3:Y:S02]  /*0910*/  LDG.E R5, desc[UR4][R4.64] ;  /* 0x0000000404057981 */ /* 0x000ee4000c1e1900 */
[C---:B------:R-:W-:Y:S02]  /*0920*/  IMAD.WIDE R8, R0.reuse, 0x4, R6 ;  /* 0x0000000400087825 */ /* 0x040fe400078e0206 */
[----:B------:R-:W4:Y:S04]  /*0930*/  LDG.E R7, desc[UR4][R6.64] ;  /* 0x0000000406077981 */ /* 0x000f28000c1e1900 */
[----:B------:R-:W5:Y:S01]  /*0940*/  LDG.E R9, desc[UR4][R8.64] ;  /* 0x0000000408097981 */ /* 0x000f62000c1e1900 */
[----:B------:R-:W-:-:S05]  /*0950*/  IMAD R3, R0, 0x4, R3 ;  /* 0x0000000400037824 */ /* 0x000fca00078e0203 */
[----:B------:R-:W-:Y:S01]  /*0960*/  ISETP.GE.AND P0, PT, R3, R22, PT ;  /* 0x000000160300720c */ /* 0x000fe20003f06270 */
[----:B--2---:R-:W-:-:S04]  /*0970*/  FADD R2, R11, R2 ;  /* 0x000000020b027221 */ /* 0x004fc80000000000 */
[----:B---3--:R-:W-:-:S04]  /*0980*/  FADD R2, R2, R5 ;  /* 0x0000000502027221 */ /* 0x008fc80000000000 */
[----:B----4-:R-:W-:-:S04]  /*0990*/  FADD R2, R2, R7 ;  /* 0x0000000702027221 */ /* 0x010fc80000000000 */
[----:B-----5:R-:W-:Y:S01]  /*09a0*/  FADD R2, R2, R9 ;  /* 0x0000000902027221 */ /* 0x020fe20000000000 */
[----:B------:R-:W-:Y:S06]  /*09b0*/  @!P0 BRA `(.L_x_11) ;  /* 0xfffffffc00c08947 */ /* 0x000fec000383ffff */
.L_x_7:
[----:B------:R-:W-:Y:S05]  /*09c0*/  BSYNC.RECONVERGENT B0 ;  /* 0x0000000000007941 */ /* 0x000fea0003800200 */
.L_x_6:
[----:B------:R-:W0:Y:S01]  /*09d0*/  SHFL.DOWN PT, R3, R2, 0x10, 0x1f ;  /* 0x0a001f0002037f89 */ /* 0x000e2200000e0000 */
[C---:B------:R-:W-:Y:S02]  /*09e0*/  LOP3.LUT P0, R6, R24.reuse, 0x1f, RZ, 0xc0, !PT ;  /* 0x0000001f18067812 */ /* 0x040fe4000780c0ff */
[----:B------:R-:W-:-:S11]  /*09f0*/  ISETP.GT.U32.AND P1, PT, R24, 0x1f, PT ;  /* 0x0000001f1800780c */ /* 0x000fd60003f24070 */
[----:B------:R-:W1:Y:S01]  /*0a00*/  @!P0 S2R R9, SR_CgaCtaId ;  /* 0x0000000000098919 */ /* 0x000e620000008800 */
[----:B0-----:R-:W-:Y:S01]  /*0a10*/  FADD R3, R3, R2 ;  /* 0x0000000203037221 */ /* 0x001fe20000000000 */
[----:B------:R-:W-:-:S04]  /*0a20*/  @!P0 MOV R2, 0x400 ;  /* 0x0000040000028802 */ /* 0x000fc80000000f00 */
[----:B------:R-:W0:Y:S01]  /*0a30*/  SHFL.DOWN PT, R0, R3, 0x8, 0x1f ;  /* 0x09001f0003007f89 */ /* 0x000e2200000e0000 */
[----:B-1----:R-:W-:-:S04]  /*0a40*/  @!P0 LEA R9, R9, R2, 0x18 ;  /* 0x0000000209098211 */ /* 0x002fc800078ec0ff */
[----:B------:R-:W-:Y:S01]  /*0a50*/  @!P0 LEA.HI R9, R24, R9, RZ, 0x1d ;  /* 0x0000000918098211 */ /* 0x000fe200078fe8ff */
[----:B0-----:R-:W-:-:S05]  /*0a60*/  FADD R0, R3, R0 ;  /* 0x0000000003007221 */ /* 0x001fca0000000000 */
[----:B------:R-:W0:Y:S02]  /*0a70*/  SHFL.DOWN PT, R5, R0, 0x4, 0x1f ;  /* 0x08801f0000057f89 */ /* 0x000e2400000e0000 */
[----:B0-----:R-:W-:-:S05]  /*0a80*/  FADD R5, R0, R5 ;  /* 0x0000000500057221 */ /* 0x001fca0000000000 */
[----:B------:R-:W0:Y:S02]  /*0a90*/  SHFL.DOWN PT, R4, R5, 0x2, 0x1f ;  /* 0x08401f0005047f89 */ /* 0x000e2400000e0000 */
[----:B0-----:R-:W-:-:S05]  /*0aa0*/  FADD R4, R5, R4 ;  /* 0x0000000405047221 */ /* 0x001fca0000000000 */
[----:B------:R-:W0:Y:S02]  /*0ab0*/  SHFL.DOWN PT, R7, R4, 0x1, 0x1f ;  /* 0x08201f0004077f89 */ /* 0x000e2400000e0000 */
[----:B0-----:R-:W-:-:S05]  /*0ac0*/  FADD R0, R4, R7 ;  /* 0x0000000704007221 */ /* 0x001fca0000000000 */
[----:B------:R0:W-:Y:S01]  /*0ad0*/  @!P0 STS [R9], R0 ;  /* 0x0000000009008388 */ /* 0x0001e20000000800 */
[----:B------:R-:W-:Y:S06]  /*0ae0*/  BAR.SYNC.DEFER_BLOCKING 0x0 ;  /* 0x0000000000007b1d */ /* 0x000fec0000010000 */
[----:B------:R-:W-:Y:S05]  /*0af0*/  @P1 EXIT ;  /* 0x000000000000194d */ /* 0x000fea0003800000 */
[----:B------:R-:W-:-:S04]  /*0b00*/  SHF.R.U32.HI R21, RZ, 0x5, R21 ;  /* 0x00000005ff157819 */ /* 0x000fc80000011615 */
[----:B------:R-:W-:-:S13]  /*0b10*/  ISETP.GE.U32.AND P0, PT, R24, R21, PT ;  /* 0x000000151800720c */ /* 0x000fda0003f06070 */
[----:B------:R-:W1:Y:S01]  /*0b20*/  @!P0 S2R R3, SR_CgaCtaId ;  /* 0x0000000000038919 */ /* 0x000e620000008800 */
[----:B0-----:R-:W-:-:S04]  /*0b30*/  @!P0 MOV R0, 0x400 ;  /* 0x0000040000008802 */ /* 0x001fc80000000f00 */
[----:B-1----:R-:W-:Y:S02]  /*0b40*/  @!P0 LEA R3, R3, R0, 0x18 ;  /* 0x0000000003038211 */ /* 0x002fe400078ec0ff */
[----:B------:R-:W-:Y:S02]  /*0b50*/  MOV R0, RZ ;  /* 0x000000ff00007202 */ /* 0x000fe40000000f00 */
[----:B------:R-:W-:-:S05]  /*0b60*/  @!P0 LEA R6, R6, R3, 0x2 ;  /* 0x0000000306068211 */ /* 0x000fca00078e10ff */
[----:B------:R-:W0:Y:S01]  /*0b70*/  @!P0 LDS R0, [R6] ;  /* 0x0000000006008984 */ /* 0x000e220000000800 */
[----:B------:R-:W-:-:S03]  /*0b80*/  ISETP.NE.AND P0, PT, R24, RZ, PT ;  /* 0x000000ff1800720c */ /* 0x000fc60003f05270 */
[----:B0-----:R-:W0:Y:S02]  /*0b90*/  SHFL.DOWN PT, R3, R0, 0x10, 0x1f ;  /* 0x0a001f0000037f89 */ /* 0x001e2400000e0000 */
[----:B0-----:R-:W-:-:S05]  /*0ba0*/  FADD R3, R3, R0 ;  /* 0x0000000003037221 */ /* 0x001fca0000000000 */
[----:B------:R-:W0:Y:S02]  /*0bb0*/  SHFL.DOWN PT, R2, R3, 0x8, 0x1f ;  /* 0x09001f0003027f89 */ /* 0x000e2400000e0000 */
[----:B0-----:R-:W-:-:S05]  /*0bc0*/  FADD R2, R3, R2 ;  /* 0x0000000203027221 */ /* 0x001fca0000000000 */
[----:B------:R-:W0:Y:S02]  /*0bd0*/  SHFL.DOWN PT, R5, R2, 0x4, 0x1f ;  /* 0x08801f0002057f89 */ /* 0x000e2400000e0000 */
[----:B0-----:R-:W-:-:S05]  /*0be0*/  FADD R5, R2, R5 ;  /* 0x0000000502057221 */ /* 0x001fca0000000000 */
[----:B------:R-:W0:Y:S02]  /*0bf0*/  SHFL.DOWN PT, R4, R5, 0x2, 0x1f ;  /* 0x08401f0005047f89 */ /* 0x000e2400000e0000 */
[----:B0-----:R-:W-:-:S05]  /*0c00*/  FADD R4, R5, R4 ;  /* 0x0000000405047221 */ /* 0x001fca0000000000 */
[----:B------:R0:W1:Y:S01]  /*0c10*/  SHFL.DOWN PT, R7, R4, 0x1, 0x1f ;  /* 0x08201f0004077f89 */ /* 0x00006200000e0000 */
[----:B------:R-:W-:Y:S05]  /*0c20*/  @P0 EXIT ;  /* 0x000000000000094d */ /* 0x000fea0003800000 */
[----:B------:R-:W2:Y:S01]  /*0c30*/  LDC.64 R2, c[0x0][0x388] ;  /* 0x0000e200ff027b82 */ /* 0x000ea20000000a00 */
[----:B-1----:R-:W-:-:S05]  /*0c40*/  FADD R7, R4, R7 ;  /* 0x0000000704077221 */ /* 0x002fca0000000000 */
[----:B--2---:R-:W-:Y:S01]  /*0c50*/  REDG.E.ADD.F32.FTZ.RN.STRONG.GPU desc[UR4][R2.64], R7 ;  /* 0x00000007020079a6 */ /* 0x004fe2000c12f304 */
[----:B------:R-:W-:Y:S05]  /*0c60*/  EXIT ;  /* 0x000000000000794d */ /* 0x000fea0003800000 */
.L_x_12:
[----:B------:R-:W-:-:S00]  /*0c70*/  BRA `(.L_x_12) ;  /* 0xfffffffc00fc7947 */ /* 0x000fc0000383ffff */
[----:B------:R-:W-:-:S00]  /*0c80*/  NOP ;  /* 0x0000000000007918 */ /* 0x000fc00000000000 */
[----:B------:R-:W-:-:S00]  /*0c90*/  NOP ;  /* 0x0000000000007918 */ /* 0x000fc00000000000 */
[----:B------:R-:W-:-:S00]  /*0ca0*/  NOP ;  /* 0x0000000000007918 */ /* 0x000fc00000000000 */
[----:B------:R-:W-:-:S00]  /*0cb0*/  NOP ;  /* 0x0000000000007918 */ /* 0x000fc00000000000 */
[----:B------:R-:W-:-:S00]  /*0cc0*/  NOP ;  /* 0x0000000000007918 */ /* 0x000fc00000000000 */
[----:B------:R-:W-:-:S00]  /*0cd0*/  NOP ;  /* 0x0000000000007918 */ /* 0x000fc00000000000 */
[----:B------:R-:W-:-:S00]  /*0ce0*/  NOP ;  /* 0x0000000000007918 */ /* 0x000fc00000000000 */
[----:B------:R-:W-:-:S00]  /*0cf0*/  NOP ;  /* 0x0000000000007918 */ /* 0x000fc00000000000 */
.L_x_32:


//--------------------- .text._Z29sum_reduction_warp_intrinsicsPKfPfi --------------------------
	.section	.text._Z29sum_reduction_warp_intrinsicsPKfPfi,"ax",@progbits
	.align	128
        .global         _Z29sum_reduction_warp_intrinsicsPKfPfi
        .type           _Z29sum_reduction_warp_intrinsicsPKfPfi,@function
        .size           _Z29sum_reduction_warp_intrinsicsPKfPfi,(.L_x_33 - _Z29sum_reduction_warp_intrinsicsPKfPfi)
        .other          _Z29sum_reduction_warp_intrinsicsPKfPfi,@"STO_CUDA_ENTRY STV_DEFAULT"
_Z29sum_reduction_warp_intrinsicsPKfPfi:
.text._Z29sum_reduction_warp_intrinsicsPKfPfi:
[----:B------:R-:W-:Y:S01]  /*0000*/  LDC R1, c[0x0][0x37c] ;  /* 0x0000df00ff017b82 */ /* 0x000fe20000000800 */
[----:B------:R-:W0:Y:S07]  /*0010*/  S2R R0, SR_TID.X ;  /* 0x0000000000007919 */ /* 0x000e2e0000002100 */
[----:B------:R-:W0:Y:S01]  /*0020*/  S2UR UR6, SR_CTAID.X ;  /* 0x00000000000679c3 */ /* 0x000e220000002500 */
[----:B------:R-:W1:Y:S01]  /*0030*/  LDCU UR8, c[0x0][0x390] ;  /* 0x00007200ff0877ac */ /* 0x000e620008000800 */
[----:B------:R-:W-:Y:S01]  /*0040*/  BSSY.RECONVERGENT B0, `(.L_x_13) ;  /* 0x0000045000007945 */ /* 0x000fe20003800200 */
[----:B------:R-:W-:Y:S01]  /*0050*/  HFMA2 R4, -RZ, RZ, 0, 0 ;  /* 0x00000000ff047431 */ /* 0x000fe200000001ff */
[----:B------:R-:W2:Y:S04]  /*0060*/  LDCU.64 UR4, c[0x0][0x358] ;  /* 0x00006b00ff0477ac */ /* 0x000ea80008000a00 */
[----:B------:R-:W0:Y:S01]  /*0070*/  LDC R3, c[0x0][0x360] ;  /* 0x0000d800ff037b82 */ /* 0x000e220000000800 */
[----:B------:R-:W3:Y:S01]  /*0080*/  LDCU UR7, c[0x0][0x370] ;  /* 0x00006e00ff0777ac */ /* 0x000ee20008000800 */
[----:B0-----:R-:W-:-:S05]  /*0090*/  IMAD R5, R3, UR6, R0 ;  /* 0x0000000603057c24 */ /* 0x001fca000f8e0200 */
[----:B-1----:R-:W-:-:S13]  /*00a0*/  ISETP.GE.AND P0, PT, R5, UR8, PT ;  /* 0x0000000805007c0c */ /* 0x002fda000bf06270 */
[----:B--23--:R-:W-:Y:S05]  /*00b0*/  @P0 BRA `(.L_x_14) ;  /* 0x0000000000f40947 */ /* 0x00cfea0003800000 */
[----:B------:R-:W-:Y:S01]  /*00c0*/  IMAD R2, R3, UR7, RZ ;  /* 0x0000000703027c24 */ /* 0x000fe2000f8e02ff */
[----:B------:R-:W-:Y:S03]  /*00d0*/  BSSY.RECONVERGENT B1, `(.L_x_15) ;  /* 0x000002a000017945 */ /* 0x000fe60003800200 */
[----:B------:R-:W0:Y:S01]  /*00e0*/  I2F.U32.RP R10, R2 ;  /* 0x00000002000a7306 */ /* 0x000e220000209000 */
[C---:B------:R-:W-:Y:S01]  /*00f0*/  IADD3 R4, PT, PT, R2.reuse, R5, RZ ;  /* 0x0000000502047210 */ /* 0x040fe20007ffe0ff */
[----:B------:R-:W-:Y:S01]  /*0100*/  IMAD.MOV R11, RZ, RZ, -R2 ;  /* 0x000000ffff0b7224 */ /* 0x000fe200078e0a02 */
[----:B------:R-:W-:Y:S02]  /*0110*/  ISETP.NE.U32.AND P2, PT, R2, RZ, PT ;  /* 0x000000ff0200720c */ /* 0x000fe40003f45070 */
[C---:B------:R-:W-:Y:S02]  /*0120*/  ISETP.GE.AND P0, PT, R4.reuse, UR8, PT ;  /* 0x0000000804007c0c */ /* 0x040fe4000bf06270 */
[----:B------:R-:W-:-:S02]  /*0130*/  VIMNMX R9, PT, PT, R4, UR8, !PT ;  /* 0x0000000804097c48 */ /* 0x000fc4000ffe0100 */
[----:B------:R-:W-:-:S04]  /*0140*/  SEL R8, RZ, 0x1, P0 ;  /* 0x00000001ff087807 */ /* 0x000fc80000000000 */
[----:B------:R-:W-:Y:S01]  /*0150*/  IADD3 R9, PT, PT, R9, -R4, -R8 ;  /* 0x8000000409097210 */ /* 0x000fe20007ffe808 */
[----:B0-----:R-:W0:Y:S02]  /*0160*/  MUFU.RCP R10, R10 ;  /* 0x0000000a000a7308 */ /* 0x001e240000001000 */
[----:B0-----:R-:W-:-:S06]  /*0170*/  IADD3 R6, PT, PT, R10, 0xffffffe, RZ ;  /* 0x0ffffffe0a067810 */ /* 0x001fcc0007ffe0ff */
[----:B------:R0:W1:Y:S02]  /*0180*/  F2I.FTZ.U32.TRUNC.NTZ R7, R6 ;  /* 0x0000000600077305 */ /* 0x000064000021f000 */
[----:B0-----:R-:W-:Y:S02]  /*0190*/  IMAD.MOV.U32 R6, RZ, RZ, RZ ;  /* 0x000000ffff067224 */ /* 0x001fe400078e00ff */
[----:B-1----:R-:W-:-:S04]  /*01a0*/  IMAD R11, R11, R7, RZ ;  /* 0x000000070b0b7224 */ /* 0x002fc800078e02ff */
        /* <DEDUP_REMOVED lines=8> */
[----:B------:R-:W-:Y:S01]  /*0230*/  @P1 VIADD R7, R7, 0x1 ;  /* 0x0000000107071836 */ /* 0x000fe20000000000 */
[----:B------:R-:W-:-:S04]  /*0240*/  @!P2 LOP3.LUT R7, RZ, R2, RZ, 0x33, !PT ;  /* 0x00000002ff07a212 */ /* 0x000fc800078e33ff */
[----:B------:R-:W-:-:S04]  /*0250*/  IADD3 R7, PT, PT, R8, R7, RZ ;  /* 0x0000000708077210 */ /* 0x000fc80007ffe0ff */
[C---:B------:R-:W-:Y:S02]  /*0260*/  LOP3.LUT R4, R7.reuse, 0x3, RZ, 0xc0, !PT ;  /* 0x0000000307047812 */ /* 0x040fe400078ec0ff */
[----:B------:R-:W-:Y:S02]  /*0270*/  ISETP.GE.U32.AND P1, PT, R7, 0x3, PT ;  /* 0x000000030700780c */ /* 0x000fe40003f26070 */
[----:B------:R-:W-:Y:S01]  /*0280*/  ISETP.NE.AND P0, PT, R4, 0x3, PT ;  /* 0x000000030400780c */ /* 0x000fe20003f05270 */
[----:B------:R-:W-:-:S12]  /*0290*/  IMAD.MOV.U32 R4, RZ, RZ, RZ ;  /* 0x000000ffff047224 */ /* 0x000fd800078e00ff */
[----:B------:R-:W-:Y:S05]  /*02a0*/  @!P0 BRA `(.L_x_16) ;  /* 0x0000000000308947 */ /* 0x000fea0003800000 */
[----:B------:R-:W0:Y:S01]  /*02b0*/  LDC.64 R8, c[0x0][0x380] ;  /* 0x0000e000ff087b82 */ /* 0x000e220000000a00 */
[----:B------:R-:W-:-:S04]  /*02c0*/  IADD3 R4, PT, PT, R7, 0x1, RZ ;  /* 0x0000000107047810 */ /* 0x000fc80007ffe0ff */
[----:B------:R-:W-:Y:S01]  /*02d0*/  LOP3.LUT R6, R4, 0x3, RZ, 0xc0, !PT ;  /* 0x0000000304067812 */ /* 0x000fe200078ec0ff */
[----:B------:R-:W-:-:S03]  /*02e0*/  IMAD.MOV.U32 R4, RZ, RZ, RZ ;  /* 0x000000ffff047224 */ /* 0x000fc600078e00ff */
[----:B------:R-:W-:-:S07]  /*02f0*/  IADD3 R10, PT, PT, -R6, RZ, RZ ;  /* 0x000000ff060a7210 */ /* 0x000fce0007ffe1ff */
.L_x_17:
[----:B0-----:R-:W-:-:S06]  /*0300*/  IMAD.WIDE R6, R5, 0x4, R8 ;  /* 0x0000000405067825 */ /* 0x001fcc00078e0208 */
[----:B------:R-:W2:Y:S01]  /*0310*/  LDG.E R7, desc[UR4][R6.64] ;  /* 0x0000000406077981 */ /* 0x000ea2000c1e1900 */
[----:B------:R-:W-:Y:S01]  /*0320*/  VIADD R10, R10, 0x1 ;  /* 0x000000010a0a7836 */ /* 0x000fe20000000000 */
[----:B------:R-:W-:-:S04]  /*0330*/  IADD3 R5, PT, PT, R2, R5, RZ ;  /* 0x0000000502057210 */ /* 0x000fc80007ffe0ff */
[----:B------:R-:W-:Y:S01]  /*0340*/  ISETP.NE.AND P0, PT, R10, RZ, PT ;  /* 0x000000ff0a00720c */ /* 0x000fe20003f05270 */
[----:B--2---:R-:W-:-:S12]  /*0350*/  FADD R4, R7, R4 ;  /* 0x0000000407047221 */ /* 0x004fd80000000000 */
[----:B------:R-:W-:Y:S05]  /*0360*/  @P0 BRA `(.L_x_17) ;  /* 0xfffffffc00e40947 */ /* 0x000fea000383ffff */
.L_x_16:
[----:B------:R-:W-:Y:S05]  /*0370*/  BSYNC.RECONVERGENT B1 ;  /* 0x0000000000017941 */ /* 0x000fea0003800200 */
.L_x_15:
[----:B------:R-:W-:Y:S05]  /*0380*/  @!P1 BRA `(.L_x_14) ;  /* 0x0000000000409947 */ /* 0x000fea0003800000 */
.L_x_18:
        /* <DEDUP_REMOVED lines=10> */
[----:B------:R-:W-:Y:S01]  /*0430*/  ISETP.GE.AND P0, PT, R5, UR8, PT ;  /* 0x0000000805007c0c */ /* 0x000fe2000bf06270 */
[----:B--2---:R-:W-:-:S04]  /*0440*/  FADD R4, R13, R4 ;  /* 0x000000040d047221 */ /* 0x004fc80000000000 */
[----:B---3--:R-:W-:-:S04]  /*0450*/  FADD R4, R4, R7 ;  /* 0x0000000704047221 */ /* 0x008fc80000000000 */
[----:B----4-:R-:W-:-:S04]  /*0460*/  FADD R4, R4, R9 ;  /* 0x0000000904047221 */ /* 0x010fc80000000000 */
[----:B-----5:R-:W-:Y:S01]  /*0470*/  FADD R4, R4, R11 ;  /* 0x0000000b04047221 */ /* 0x020fe20000000000 */
[----:B------:R-:W-:Y:S06]  /*0480*/  @!P0 BRA `(.L_x_18) ;  /* 0xfffffffc00c08947 */ /* 0x000fec000383ffff */
.L_x_14:
[----:B------:R-:W-:Y:S05]  /*0490*/  BSYNC.RECONVERGENT B0 ;  /* 0x0000000000007941 */ /* 0x000fea0003800200 */
.L_x_13:
        /* <DEDUP_REMOVED lines=22> */
[----:B------:R-:W-:-:S04]  /*0600*/  @!P0 MOV R2, 0x400 ;  /* 0x0000040000028802 */ /* 0x000fc80000000f00 */
[----:B-1----:R-:W-:Y:S02]  /*0610*/  @!P0 LEA R3, R3, R2, 0x18 ;  /* 0x0000000203038211 */ /* 0x002fe400078ec0ff */
[----:B------:R-:W-:-:S03]  /*0620*/  MOV R2, RZ ;  /* 0x000000ff00027202 */ /* 0x000fc60000000f00 */
[----:B------:R-:W-:-:S05]  /*0630*/  @!P0 IMAD R8, R8, 0x4, R3 ;  /* 0x0000000408088824 */ /* 0x000fca00078e0203 */
[----:B------:R-:W1:Y:S01]  /*0640*/  @!P0 LDS R2, [R8] ;  /* 0x0000000008028984 */ /* 0x000e620000000800 */
[----:B------:R-:W-:-:S03]  /*0650*/  ISETP.NE.AND P0, PT, R0, RZ, PT ;  /* 0x000000ff0000720c */ /* 0x000fc60003f05270 */
[----:B-1----:R-:W1:Y:S02]  /*0660*/  SHFL.DOWN PT, R3, R2, 0x10, 0x1f ;  /* 0x0a001f0002037f89 */ /* 0x002e6400000e0000 */
[----:B-1----:R-:W-:-:S05]  /*0670*/  FADD R3, R3, R2 ;  /* 0x0000000203037221 */ /* 0x002fca0000000000 */
[----:B0-----:R-:W0:Y:S02]  /*0680*/  SHFL.DOWN PT, R4, R3, 0x8, 0x1f ;  /* 0x09001f0003047f89 */ /* 0x001e2400000e0000 */
        /* <DEDUP_REMOVED lines=11> */
.L_x_19:
        /* <DEDUP_REMOVED lines=12> */
.L_x_33:


//--------------------- .text._Z30sum_reduction_unroll_last_warpPKfPfi --------------------------
	.section	.text._Z30sum_reduction_unroll_last_warpPKfPfi,"ax",@progbits
	.align	128
        .global         _Z30sum_reduction_unroll_last_warpPKfPfi
        .type           _Z30sum_reduction_unroll_last_warpPKfPfi,@function
        .size           _Z30sum_reduction_unroll_last_warpPKfPfi,(.L_x_34 - _Z30sum_reduction_unroll_last_warpPKfPfi)
        .other          _Z30sum_reduction_unroll_last_warpPKfPfi,@"STO_CUDA_ENTRY STV_DEFAULT"
_Z30sum_reduction_unroll_last_warpPKfPfi:
.text._Z30sum_reduction_unroll_last_warpPKfPfi:
[----:B------:R-:W-:Y:S01]  /*0000*/  LDC R1, c[0x0][0x37c] ;  /* 0x0000df00ff017b82 */ /* 0x000fe20000000800 */
[----:B------:R-:W0:Y:S07]  /*0010*/  S2R R0, SR_TID.X ;  /* 0x0000000000007919 */ /* 0x000e2e0000002100 */
[----:B------:R-:W0:Y:S01]  /*0020*/  S2UR UR4, SR_CTAID.X ;  /* 0x00000000000479c3 */ /* 0x000e220000002500 */
[----:B------:R-:W1:Y:S01]  /*0030*/  LDCU UR5, c[0x0][0x390] ;  /* 0x00007200ff0577ac */ /* 0x000e620008000800 */
[----:B------:R-:W-:Y:S01]  /*0040*/  HFMA2 R11, -RZ, RZ, 0, 0 ;  /* 0x00000000ff0b7431 */ /* 0x000fe200000001ff */
[----:B------:R-:W2:Y:S05]  /*0050*/  LDCU.64 UR6, c[0x0][0x358] ;  /* 0x00006b00ff0677ac */ /* 0x000eaa0008000a00 */
[----:B------:R-:W0:Y:S02]  /*0060*/  LDC R8, c[0x0][0x360] ;  /* 0x0000d800ff087b82 */ /* 0x000e240000000800 */
[----:B0-----:R-:W-:-:S05]  /*0070*/  IMAD R3, R8, UR4, R0 ;  /* 0x0000000408037c24 */ /* 0x001fca000f8e0200 */
[C---:B------:R-:W-:Y:S02]  /*0080*/  IADD3 R9, PT, PT, R3.reuse, R8, RZ ;  /* 0x0000000803097210 */ /* 0x040fe40007ffe0ff */
[----:B-1----:R-:W-:Y:S02]  /*0090*/  ISETP.GE.AND P1, PT, R3, UR5, PT ;  /* 0x0000000503007c0c */ /* 0x002fe4000bf26270 */
[----:B------:R-:W-:-:S11]  /*00a0*/  ISETP.GE.U32.AND P0, PT, R9, UR5, PT ;  /* 0x0000000509007c0c */ /* 0x000fd6000bf06070 */
[----:B------:R-:W0:Y:S08]  /*00b0*/  @!P1 LDC.64 R4, c[0x0][0x380] ;  /* 0x0000e000ff049b82 */ /* 0x000e300000000a00 */
[----:B------:R-:W1:Y:S01]  /*00c0*/  @!P0 LDC.64 R6, c[0x0][0x380] ;  /* 0x0000e000ff068b82 */ /* 0x000e620000000a00 */
[----:B0-----:R-:W-:-:S05]  /*00d0*/  @!P1 IMAD.WIDE R4, R3, 0x4, R4 ;  /* 0x0000000403049825 */ /* 0x001fca00078e0204 */
[----:B--2---:R-:W2:Y:S01]  /*00e0*/  @!P1 LDG.E R11, desc[UR6][R4.64] ;  /* 0x00000006040b9981 */ /* 0x004ea2000c1e1900 */
[----:B-1----:R-:W-:-:S06]  /*00f0*/  @!P0 IMAD.WIDE.U32 R6, R9, 0x4, R6 ;  /* 0x0000000409068825 */ /* 0x002fcc00078e0006 */
[----:B------:R-:W3:Y:S01]  /*0100*/  @!P0 LDG.E R6, desc[UR6][R6.64] ;  /* 0x0000000606068981 */ /* 0x000ee2000c1e1900 */
[----:B------:R-:W0:Y:S01]  /*0110*/  S2UR UR5, SR_CgaCtaId ;  /* 0x00000000000579c3 */ /* 0x000e220000008800 */
[----:B------:R-:W-:Y:S01]  /*0120*/  UMOV UR4, 0x400 ;  /* 0x0000040000047882 */ /* 0x000fe20000000000 */
[----:B------:R-:W-:Y:S02]  /*0130*/  ISETP.GE.U32.AND P2, PT, R8, 0x2, PT ;  /* 0x000000020800780c */ /* 0x000fe40003f46070 */
[----:B------:R-:W-:Y:S01]  /*0140*/  MOV R3, RZ ;  /* 0x000000ff00037202 */ /* 0x000fe20000000f00 */
[----:B0-----:R-:W-:-:S06]  /*0150*/  ULEA UR4, UR5, UR4, 0x18 ;  /* 0x0000000405047291 */ /* 0x001fcc000f8ec0ff */
[----:B------:R-:W-:Y:S01]  /*0160*/  LEA R2, R0, UR4, 0x2 ;  /* 0x0000000400027c11 */ /* 0x000fe2000f8e10ff */
[----:B--2---:R-:W-:-:S04]  /*0170*/  @!P1 IMAD.MOV.U32 R3, RZ, RZ, R11 ;  /* 0x000000ffff039224 */ /* 0x004fc800078e000b */
[----:B------:R0:W-:Y:S01]  /*0180*/  STS [R2], R11 ;  /* 0x0000000b02007388 */ /* 0x0001e20000000800 */
[----:B------:R-:W-:Y:S01]  /*0190*/  ISETP.GT.U32.AND P1, PT, R0, 0x1f, PT ;  /* 0x0000001f0000780c */ /* 0x000fe20003f24070 */
[----:B---3--:R-:W-:-:S05]  /*01a0*/  @!P0 FADD R3, R6, R3 ;  /* 0x0000000306038221 */ /* 0x008fca0000000000 */
[----:B------:R0:W-:Y:S01]  /*01b0*/  @!P0 STS [R2], R3 ;  /* 0x0000000302008388 */ /* 0x0001e20000000800 */
[----:B------:R-:W-:Y:S06]  /*01c0*/  BAR.SYNC.DEFER_BLOCKING 0x0 ;  /* 0x0000000000007b1d */ /* 0x000fec0000010000 */
[----:B------:R-:W-:Y:S05]  /*01d0*/  @!P2 BRA `(.L_x_20) ;  /* 0x00000000002ca947 */ /* 0x000fea0003800000 */
.L_x_21:
[----:B------:R-:W-:-:S04]  /*01e0*/  SHF.R.U32.HI R7, RZ, 0x1, R8 ;  /* 0x00000001ff077819 */ /* 0x000fc80000011608 */
[----:B------:R-:W-:-:S13]  /*01f0*/  ISETP.GE.U32.AND P0, PT, R0, R7, PT ;  /* 0x000000070000720c */ /* 0x000fda0003f06070 */
[----:B0-----:R-:W-:Y:S01]  /*0200*/  @!P0 LEA R3, R7, R2, 0x2 ;  /* 0x0000000207038211 */ /* 0x001fe200078e10ff */
[----:B------:R-:W-:Y:S05]  /*0210*/  @!P0 LDS R4, [R2] ;  /* 0x0000000002048984 */ /* 0x000fea0000000800 */
[----:B------:R-:W0:Y:S02]  /*0220*/  @!P0 LDS R3, [R3] ;  /* 0x0000000003038984 */ /* 0x000e240000000800 */
[----:B0-----:R-:W-:-:S05]  /*0230*/  @!P0 FADD R5, R3, R4 ;  /* 0x0000000403058221 */ /* 0x001fca0000000000 */
[----:B------:R1:W-:Y:S01]  /*0240*/  @!P0 STS [R2], R5 ;  /* 0x0000000502008388 */ /* 0x0003e20000000800 */
[----:B------:R-:W-:Y:S01]  /*0250*/  BAR.SYNC.DEFER_BLOCKING 0x0 ;  /* 0x0000000000007b1d */ /* 0x000fe20000010000 */
[----:B------:R-:W-:Y:S01]  /*0260*/  ISETP.GT.U32.AND P0, PT, R8, 0x3, PT ;  /* 0x000000030800780c */ /* 0x000fe20003f04070 */
[----:B------:R-:W-:-:S12]  /*0270*/  IMAD.MOV.U32 R8, RZ, RZ, R7 ;  /* 0x000000ffff087224 */ /* 0x000fd800078e0007 */
[----:B-1----:R-:W-:Y:S05]  /*0280*/  @P0 BRA `(.L_x_21) ;  /* 0xfffffffc00d40947 */ /* 0x002fea000383ffff */
.L_x_20:
[----:B------:R-:W-:Y:S05]  /*0290*/  @P1 EXIT ;  /* 0x000000000000194d */ /* 0x000fea0003800000 */
[----:B0-----:R-:W-:Y:S01]  /*02a0*/  LDS R3, [R2+0x80] ;  /* 0x0000800002037984 */ /* 0x001fe20000000800 */
[----:B------:R-:W-:-:S03]  /*02b0*/  ISETP.NE.AND P0, PT, R0, RZ, PT ;  /* 0x000000ff0000720c */ /* 0x000fc60003f05270 */
[----:B------:R-:W0:Y:S02]  /*02c0*/  LDS R4, [R2] ;  /* 0x0000000002047984 */ /* 0x000e240000000800 */
[----:B0-----:R-:W-:-:S05]  /*02d0*/  FADD R3, R3, R4 ;  /* 0x0000000403037221 */ /* 0x001fca0000000000 */
[----:B------:R-:W-:Y:S04]  /*02e0*/  STS [R2], R3 ;  /* 0x0000000302007388 */ /* 0x000fe80000000800 */
[----:B------:R-:W-:Y:S04]  /*02f0*/  LDS R4, [R2+0x40] ;  /* 0x0000400002047984 */ /* 0x000fe80000000800 */
        /* <DEDUP_REMOVED lines=18> */
[----:B------:R0:W-:Y:S01]  /*0420*/  STS [R2], R5 ;  /* 0x0000000502007388 */ /* 0x0001e20000000800 */
[----:B------:R-:W-:Y:S05]  /*0430*/  @P0 EXIT ;  /* 0x000000000000094d */ /* 0x000fea0003800000 */
[----:B------:R-:W1:Y:S01]  /*0440*/  S2UR UR5, SR_CgaCtaId ;  /* 0x00000000000579c3 */ /* 0x000e620000008800 */
[----:B------:R-:W-:-:S07]  /*0450*/  UMOV UR4, 0x400 ;  /* 0x0000040000047882 */ /* 0x000fce0000000000 */
[----:B0-----:R-:W0:Y:S01]  /*0460*/  LDC.64 R2, c[0x0][0x388] ;  /* 0x0000e200ff027b82 */ /* 0x001e220000000a00 */
[----:B-1----:R-:W-:-:S09]  /*0470*/  ULEA UR4, UR5, UR4, 0x18 ;  /* 0x0000000405047291 */ /* 0x002fd2000f8ec0ff */
[----:B------:R-:W0:Y:S04]  /*0480*/  LDS R5, [UR4] ;  /* 0x00000004ff057984 */ /* 0x000e280008000800 */
[----:B0-----:R-:W-:Y:S01]  /*0490*/  REDG.E.ADD.F32.FTZ.RN.STRONG.GPU desc[UR6][R2.64], R5 ;  /* 0x00000005020079a6 */ /* 0x001fe2000c12f306 */
[----:B------:R-:W-:Y:S05]  /*04a0*/  EXIT ;  /* 0x000000000000794d */ /* 0x000fea0003800000 */
.L_x_22:
        /* <DEDUP_REMOVED lines=13> */
.L_x_34:


//--------------------- .text._Z14sum_reduction3PKfPfi --------------------------
	.section	.text._Z14sum_reduction3PKfPfi,"ax",@progbits
	.align	128
        .global         _Z14sum_reduction3PKfPfi
        .type           _Z14sum_reduction3PKfPfi,@function
        .size           _Z14sum_reduction3PKfPfi,(.L_x_35 - _Z14sum_reduction3PKfPfi)
        .other          _Z14sum_reduction3PKfPfi,@"STO_CUDA_ENTRY STV_DEFAULT"
_Z14sum_reduction3PKfPfi:
.text._Z14sum_reduction3PKfPfi:
[----:B------:R-:W-:Y:S01]  /*0000*/  LDC R1, c[0x0][0x37c] ;  /* 0x0000df00ff017b82 */ /* 0x000fe20000000800 */
[----:B------:R-:W0:Y:S07]  /*0010*/  S2R R9, SR_TID.X ;  /* 0x0000000000097919 */ /* 0x000e2e0000002100 */
[----:B------:R-:W0:Y:S01]  /*0020*/  S2UR UR4, SR_CTAID.X ;  /* 0x00000000000479c3 */ /* 0x000e220000002500 */
[----:B------:R-:W1:Y:S01]  /*0030*/  LDCU UR5, c[0x0][0x390] ;  /* 0x00007200ff0577ac */ /* 0x000e620008000800 */
[----:B------:R-:W-:Y:S01]  /*0040*/  IMAD.MOV.U32 R13, RZ, RZ, RZ ;  /* 0x000000ffff0d7224 */ /* 0x000fe200078e00ff */
[----:B------:R-:W2:Y:S05]  /*0050*/  LDCU.64 UR6, c[0x0][0x358] ;  /* 0x00006b00ff0677ac */ /* 0x000eaa0008000a00 */
[----:B------:R-:W0:Y:S02]  /*0060*/  LDC R6, c[0x0][0x360] ;  /* 0x0000d800ff067b82 */ /* 0x000e240000000800 */
[----:B0-----:R-:W-:-:S04]  /*0070*/  IMAD R7, R6, UR4, R9 ;  /* 0x0000000406077c24 */ /* 0x001fc8000f8e0209 */
[C---:B------:R-:W-:Y:S01]  /*0080*/  IMAD.IADD R11, R7.reuse, 0x1, R6 ;  /* 0x00000001070b7824 */ /* 0x040fe200078e0206 */
[----:B-1----:R-:W-:-:S04]  /*0090*/  ISETP.GE.AND P1, PT, R7, UR5, PT ;  /* 0x0000000507007c0c */ /* 0x002fc8000bf26270 */
[----:B------:R-:W-:-:S09]  /*00a0*/  ISETP.GE.U32.AND P0, PT, R11, UR5, PT ;  /* 0x000000050b007c0c */ /* 0x000fd2000bf06070 */
[----:B------:R-:W0:Y:S08]  /*00b0*/  @!P1 LDC.64 R2, c[0x0][0x380] ;  /* 0x0000e000ff029b82 */ /* 0x000e300000000a00 */
[----:B------:R-:W1:Y:S01]  /*00c0*/  @!P0 LDC.64 R4, c[0x0][0x380] ;  /* 0x0000e000ff048b82 */ /* 0x000e620000000a00 */
[----:B0-----:R-:W-:-:S05]  /*00d0*/  @!P1 IMAD.WIDE R2, R7, 0x4, R2 ;  /* 0x0000000407029825 */ /* 0x001fca00078e0202 */
[----:B--2---:R-:W2:Y:S01]  /*00e0*/  @!P1 LDG.E R13, desc[UR6][R2.64] ;  /* 0x00000006020d9981 */ /* 0x004ea2000c1e1900 */
[----:B-1----:R-:W-:-:S06]  /*00f0*/  @!P0 IMAD.WIDE.U32 R4, R11, 0x4, R4 ;  /* 0x000000040b048825 */ /* 0x002fcc00078e0004 */
[----:B------:R-:W3:Y:S01]  /*0100*/  @!P0 LDG.E R4, desc[UR6][R4.64] ;  /* 0x0000000604048981 */ /* 0x000ee2000c1e1900 */
[----:B------:R-:W0:Y:S01]  /*0110*/  S2UR UR5, SR_CgaCtaId ;  /* 0x00000000000579c3 */ /* 0x000e220000008800 */
[----:B------:R-:W-:Y:S01]  /*0120*/  HFMA2 R7, -RZ, RZ, 0, 0 ;  /* 0x00000000ff077431 */ /* 0x000fe200000001ff */
[----:B------:R-:W-:Y:S01]  /*0130*/  UMOV UR4, 0x400 ;  /* 0x0000040000047882 */ /* 0x000fe20000000000 */
[----:B------:R-:W-:Y:S01]  /*0140*/  ISETP.GE.U32.AND P2, PT, R6, 0x2, PT ;  /* 0x000000020600780c */ /* 0x000fe20003f46070 */
[----:B0-----:R-:W-:-:S06]  /*0150*/  ULEA UR4, UR5, UR4, 0x18 ;  /* 0x0000000405047291 */ /* 0x001fcc000f8ec0ff */
[----:B------:R-:W-:Y:S01]  /*0160*/  LEA R0, R9, UR4, 0x2 ;  /* 0x0000000409007c11 */ /* 0x000fe2000f8e10ff */
[----:B--2---:R-:W-:-:S04]  /*0170*/  @!P1 IMAD.MOV.U32 R7, RZ, RZ, R13 ;  /* 0x000000ffff079224 */ /* 0x004fc800078e000d */
[----:B------:R0:W-:Y:S01]  /*0180*/  STS [R0], R13 ;  /* 0x0000000d00007388 */ /* 0x0001e20000000800 */
[----:B------:R-:W-:Y:S01]  /*0190*/  ISETP.NE.AND P1, PT, R9, RZ, PT ;  /* 0x000000ff0900720c */ /* 0x000fe20003f25270 */
[----:B---3--:R-:W-:-:S05]  /*01a0*/  @!P0 FADD R7, R4, R7 ;  /* 0x0000000704078221 */ /* 0x008fca0000000000 */
[----:B------:R0:W-:Y:S01]  /*01b0*/  @!P0 STS [R0], R7 ;  /* 0x0000000700008388 */ /* 0x0001e20000000800 */
[----:B------:R-:W-:Y:S06]  /*01c0*/  BAR.SYNC.DEFER_BLOCKING 0x0 ;  /* 0x0000000000007b1d */ /* 0x000fec0000010000 */
[----:B------:R-:W-:Y:S05]  /*01d0*/  @!P2 BRA `(.L_x_23) ;  /* 0x00000000002ca947 */ /* 0x000fea0003800000 */
.L_x_24:
[----:B------:R-:W-:-:S04]  /*01e0*/  SHF.R.U32.HI R4, RZ, 0x1, R6 ;  /* 0x00000001ff047819 */ /* 0x000fc80000011606 */
[----:B------:R-:W-:-:S13]  /*01f0*/  ISETP.GE.U32.AND P0, PT, R9, R4, PT ;  /* 0x000000040900720c */ /* 0x000fda0003f06070 */
[----:B------:R-:W-:Y:S01]  /*0200*/  @!P0 LEA R2, R4, R0, 0x2 ;  /* 0x0000000004028211 */ /* 0x000fe200078e10ff */
[----:B------:R-:W-:Y:S05]  /*0210*/  @!P0 LDS R3, [R0] ;  /* 0x0000000000038984 */ /* 0x000fea0000000800 */
[----:B------:R-:W1:Y:S02]  /*0220*/  @!P0 LDS R2, [R2] ;  /* 0x0000000002028984 */ /* 0x000e640000000800 */
[----:B-1----:R-:W-:-:S05]  /*0230*/  @!P0 FADD R3, R2, R3 ;  /* 0x0000000302038221 */ /* 0x002fca0000000000 */
[----:B------:R1:W-:Y:S01]  /*0240*/  @!P0 STS [R0], R3 ;  /* 0x0000000300008388 */ /* 0x0003e20000000800 */
[----:B------:R-:W-:Y:S01]  /*0250*/  BAR.SYNC.DEFER_BLOCKING 0x0 ;  /* 0x0000000000007b1d */ /* 0x000fe20000010000 */
[----:B------:R-:W-:Y:S01]  /*0260*/  ISETP.GT.U32.AND P0, PT, R6, 0x3, PT ;  /* 0x000000030600780c */ /* 0x000fe20003f04070 */
[----:B------:R-:W-:-:S12]  /*0270*/  IMAD.MOV.U32 R6, RZ, RZ, R4 ;  /* 0x000000ffff067224 */ /* 0x000fd800078e0004 */
[----:B-1----:R-:W-:Y:S05]  /*0280*/  @P0 BRA `(.L_x_24) ;  /* 0xfffffffc00d40947 */ /* 0x002fea000383ffff */
.L_x_23:
[----:B------:R-:W-:Y:S05]  /*0290*/  @P1 EXIT ;  /* 0x000000000000194d */ /* 0x000fea0003800000 */
[----:B------:R-:W1:Y:S01]  /*02a0*/  S2UR UR5, SR_CgaCtaId ;  /* 0x00000000000579c3 */ /* 0x000e620000008800 */
[----:B------:R-:W-:-:S07]  /*02b0*/  UMOV UR4, 0x400 ;  /* 0x0000040000047882 */ /* 0x000fce0000000000 */
[----:B------:R-:W2:Y:S01]  /*02c0*/  LDC.64 R2, c[0x0][0x388] ;  /* 0x0000e200ff027b82 */ /* 0x000ea20000000a00 */
[----:B-1----:R-:W-:-:S09]  /*02d0*/  ULEA UR4, UR5, UR4, 0x18 ;  /* 0x0000000405047291 */ /* 0x002fd2000f8ec0ff */
[----:B------:R-:W2:Y:S04]  /*02e0*/  LDS R5, [UR4] ;  /* 0x00000004ff057984 */ /* 0x000ea80008000800 */
[----:B--2---:R-:W-:Y:S01]  /*02f0*/  REDG.E.ADD.F32.FTZ.RN.STRONG.GPU desc[UR6][R2.64], R5 ;  /* 0x00000005020079a6 */ /* 0x004fe2000c12f306 */
[----:B------:R-:W-:Y:S05]  /*0300*/  EXIT ;  /* 0x000000000000794d */ /* 0x000fea0003800000 */
.L_x_25:
        /* <DEDUP_REMOVED lines=15> */
.L_x_35:


//--------------------- .text._Z14sum_reduction2PKfPfi --------------------------
	.section	.text._Z14sum_reduction2PKfPfi,"ax",@progbits
	.align	128
        .global         _Z14sum_reduction2PKfPfi
        .type           _Z14sum_reduction2PKfPfi,@function
        .size           _Z14sum_reduction2PKfPfi,(.L_x_36 - _Z14sum_reduction2PKfPfi)
        .other          _Z14sum_reduction2PKfPfi,@"STO_CUDA_ENTRY STV_DEFAULT"
_Z14sum_reduction2PKfPfi:
.text._Z14sum_reduction2PKfPfi:
[----:B------:R-:W-:Y:S01]  /*0000*/  LDC R1, c[0x0][0x37c] ;  /* 0x0000df00ff017b82 */ /* 0x000fe20000000800 */
[----:B------:R-:W0:Y:S07]  /*0010*/  S2R R7, SR_TID.X ;  /* 0x0000000000077919 */ /* 0x000e2e0000002100 */
[----:B------:R-:W0:Y:S01]  /*0020*/  S2UR UR4, SR_CTAID.X ;  /* 0x00000000000479c3 */ /* 0x000e220000002500 */
[----:B------:R-:W1:Y:S01]  /*0030*/  LDCU UR5, c[0x0][0x390] ;  /* 0x00007200ff0577ac */ /* 0x000e620008000800 */
[----:B------:R-:W-:Y:S01]  /*0040*/  IMAD.MOV.U32 R4, RZ, RZ, RZ ;  /* 0x000000ffff047224 */ /* 0x000fe200078e00ff */
[----:B------:R-:W2:Y:S05]  /*0050*/  LDCU.64 UR6, c[0x0][0x358] ;  /* 0x00006b00ff0677ac */ /* 0x000eaa0008000a00 */
[----:B------:R-:W0:Y:S02]  /*0060*/  LDC R0, c[0x0][0x360] ;  /* 0x0000d800ff007b82 */ /* 0x000e240000000800 */
[----:B0-----:R-:W-:-:S05]  /*0070*/  IMAD R5, R0, UR4, R7 ;  /* 0x0000000400057c24 */ /* 0x001fca000f8e0207 */
[----:B-1----:R-:W-:-:S13]  /*0080*/  ISETP.GE.AND P0, PT, R5, UR5, PT ;  /* 0x0000000505007c0c */ /* 0x002fda000bf06270 */
[----:B------:R-:W0:Y:S02]  /*0090*/  @!P0 LDC.64 R2, c[0x0][0x380] ;  /* 0x0000e000ff028b82 */ /* 0x000e240000000a00 */
[----:B0-----:R-:W-:-:S05]  /*00a0*/  @!P0 IMAD.WIDE R2, R5, 0x4, R2 ;  /* 0x0000000405028825 */ /* 0x001fca00078e0202 */
[----:B--2---:R-:W2:Y:S01]  /*00b0*/  @!P0 LDG.E R4, desc[UR6][R2.64] ;  /* 0x0000000602048981 */ /* 0x004ea2000c1e1900 */
[----:B------:R-:W0:Y:S01]  /*00c0*/  S2UR UR5, SR_CgaCtaId ;  /* 0x00000000000579c3 */ /* 0x000e220000008800 */
[----:B------:R-:W-:Y:S01]  /*00d0*/  UMOV UR4, 0x400 ;  /* 0x0000040000047882 */ /* 0x000fe20000000000 */
[----:B------:R-:W-:Y:S02]  /*00e0*/  ISETP.GE.U32.AND P1, PT, R0, 0x2, PT ;  /* 0x000000020000780c */ /* 0x000fe40003f26070 */
[----:B------:R-:W-:Y:S01]  /*00f0*/  ISETP.NE.AND P0, PT, R7, RZ, PT ;  /* 0x000000ff0700720c */ /* 0x000fe20003f05270 */
[----:B0-----:R-:W-:-:S06]  /*0100*/  ULEA UR4, UR5, UR4, 0x18 ;  /* 0x0000000405047291 */ /* 0x001fcc000f8ec0ff */
[----:B------:R-:W-:-:S05]  /*0110*/  LEA R5, R7, UR4, 0x2 ;  /* 0x0000000407057c11 */ /* 0x000fca000f8e10ff */
[----:B--2---:R0:W-:Y:S01]  /*0120*/  STS [R5], R4 ;  /* 0x0000000405007388 */ /* 0x0041e20000000800 */
[----:B------:R-:W-:Y:S06]  /*0130*/  BAR.SYNC.DEFER_BLOCKING 0x0 ;  /* 0x0000000000007b1d */ /* 0x000fec0000010000 */
[----:B------:R-:W-:Y:S05]  /*0140*/  @!P1 BRA `(.L_x_26) ;  /* 0x00000000002c9947 */ /* 0x000fea0003800000 */
.L_x_27:
[----:B------:R-:W-:-:S04]  /*0150*/  SHF.R.U32.HI R6, RZ, 0x1, R0 ;  /* 0x00000001ff067819 */ /* 0x000fc80000011600 */
[----:B------:R-:W-:-:S13]  /*0160*/  ISETP.GE.U32.AND P1, PT, R7, R6, PT ;  /* 0x000000060700720c */ /* 0x000fda0003f26070 */
[----:B------:R-:W-:Y:S01]  /*0170*/  @!P1 IMAD R2, R6, 0x4, R5 ;  /* 0x0000000406029824 */ /* 0x000fe200078e0205 */
        /* <DEDUP_REMOVED lines=8> */
.L_x_26:
[----:B------:R-:W-:Y:S05]  /*0200*/  @P0 EXIT ;  /* 0x000000000000094d */ /* 0x000fea0003800000 */
[----:B------:R-:W1:Y:S01]  /*0210*/  S2UR UR5, SR_CgaCtaId ;  /* 0x00000000000579c3 */ /* 0x000e620000008800 */
[----:B------:R-:W-:-:S07]  /*0220*/  UMOV UR4, 0x400 ;  /* 0x0000040000047882 */ /* 0x000fce0000000000 */
[----:B------:R-:W2:Y:S01]  /*0230*/  LDC.64 R2, c[0x0][0x388] ;  /* 0x0000e200ff027b82 */ /* 0x000ea20000000a00 */
[----:B-1----:R-:W-:-:S09]  /*0240*/  ULEA UR4, UR5, UR4, 0x18 ;  /* 0x0000000405047291 */ /* 0x002fd2000f8ec0ff */
[----:B0-----:R-:W2:Y:S04]  /*0250*/  LDS R5, [UR4] ;  /* 0x00000004ff057984 */ /* 0x001ea80008000800 */
[----:B--2---:R-:W-:Y:S01]  /*0260*/  REDG.E.ADD.F32.FTZ.RN.STRONG.GPU desc[UR6][R2.64], R5 ;  /* 0x00000005020079a6 */ /* 0x004fe2000c12f306 */
[----:B------:R-:W-:Y:S05]  /*0270*/  EXIT ;  /* 0x000000000000794d */ /* 0x000fea0003800000 */
.L_x_28:
        /* <DEDUP_REMOVED lines=16> */
.L_x_36:


//--------------------- .text._Z19sum_reduction_naivePKfPfi --------------------------
	.section	.text._Z19sum_reduction_naivePKfPfi,"ax",@progbits
	.align	128
        .global         _Z19sum_reduction_naivePKfPfi
        .type           _Z19sum_reduction_naivePKfPfi,@function
        .size           _Z19sum_reduction_naivePKfPfi,(.L_x_37 - _Z19sum_reduction_naivePKfPfi)
        .other          _Z19sum_reduction_naivePKfPfi,@"STO_CUDA_ENTRY STV_DEFAULT"
_Z19sum_reduction_naivePKfPfi:
.text._Z19sum_reduction_naivePKfPfi:
[----:B------:R-:W-:Y:S01]  /*0000*/  LDC R1, c[0x0][0x37c] ;  /* 0x0000df00ff017b82 */ /* 0x000fe20000000800 */
[----:B------:R-:W0:Y:S07]  /*0010*/  S2R R0, SR_TID.X ;  /* 0x0000000000007919 */ /* 0x000e2e0000002100 */
[----:B------:R-:W0:Y:S01]  /*0020*/  S2UR UR4, SR_CTAID.X ;  /* 0x00000000000479c3 */ /* 0x000e220000002500 */
[----:B------:R-:W1:Y:S07]  /*0030*/  LDCU UR5, c[0x0][0x390] ;  /* 0x00007200ff0577ac */ /* 0x000e6e0008000800 */
[----:B------:R-:W0:Y:S02]  /*0040*/  LDC R5, c[0x0][0x360] ;  /* 0x0000d800ff057b82 */ /* 0x000e240000000800 */
[----:B0-----:R-:W-:-:S05]  /*0050*/  IMAD R5, R5, UR4, R0 ;  /* 0x0000000405057c24 */ /* 0x001fca000f8e0200 */
[----:B-1----:R-:W-:-:S13]  /*0060*/  ISETP.GE.AND P0, PT, R5, UR5, PT ;  /* 0x0000000505007c0c */ /* 0x002fda000bf06270 */
[----:B------:R-:W-:Y:S05]  /*0070*/  @P0 EXIT ;  /* 0x000000000000094d */ /* 0x000fea0003800000 */
[----:B------:R-:W0:Y:S01]  /*0080*/  LDC.64 R2, c[0x0][0x380] ;  /* 0x0000e000ff027b82 */ /* 0x000e220000000a00 */
[----:B------:R-:W1:Y:S01]  /*0090*/  LDCU.64 UR4, c[0x0][0x358] ;  /* 0x00006b00ff0477ac */ /* 0x000e620008000a00 */
[----:B0-----:R-:W-:-:S06]  /*00a0*/  IMAD.WIDE R2, R5, 0x4, R2 ;  /* 0x0000000405027825 */ /* 0x001fcc00078e0202 */
[----:B-1----:R-:W2:Y:S01]  /*00b0*/  LDG.E R3, desc[UR4][R2.64] ;  /* 0x0000000402037981 */ /* 0x002ea2000c1e1900 */
[----:B------:R-:W2:Y:S03]  /*00c0*/  LDC.64 R4, c[0x0][0x388] ;  /* 0x0000e200ff047b82 */ /* 0x000ea60000000a00 */
[----:B--2---:R-:W-:Y:S01]  /*00d0*/  REDG.E.ADD.F32.FTZ.RN.STRONG.GPU desc[UR4][R4.64], R3 ;  /* 0x00000003040079a6 */ /* 0x004fe2000c12f304 */
[----:B------:R-:W-:Y:S05]  /*00e0*/  EXIT ;  /* 0x000000000000794d */ /* 0x000fea0003800000 */
.L_x_29:
        /* <DEDUP_REMOVED lines=9> */
.L_x_37:


//--------------------- .text._Z6warmupv          --------------------------
	.section	.text._Z6warmupv,"ax",@progbits
	.align	128
        .global         _Z6warmupv
        .type           _Z6warmupv,@function
        .size           _Z6warmupv,(.L_x_38 - _Z6warmupv)
        .other          _Z6warmupv,@"STO_CUDA_ENTRY STV_DEFAULT"
_Z6warmupv:
.text._Z6warmupv:
[----:B------:R-:W0:Y:S01]  /*0000*/  LDC R1, c[0x0][0x37c] ;  /* 0x0000df00ff017b82 */ /* 0x000e220000000800 */
[----:B------:R-:W1:Y:S07]  /*0010*/  S2R R0, SR_TID.X ;  /* 0x0000000000007919 */ /* 0x000e6e0000002100 */
[----:B------:R-:W2:Y:S01]  /*0020*/  S2UR UR4, SR_CTAID.X ;  /* 0x00000000000479c3 */ /* 0x000ea20000002500 */
[----:B------:R-:W2:Y:S02]  /*0030*/  LDCU UR5, c[0x0][0x360] ;  /* 0x00006c00ff0577ac */ /* 0x000ea40008000800 */
[----:B--2---:R-:W-:Y:S01]  /*0040*/  UIMAD UR4, UR4, UR5, URZ ;  /* 0x00000005040472a4 */ /* 0x004fe2000f8e02ff */
[----:B-1----:R-:W-:-:S05]  /*0050*/  IMAD.MOV R0, RZ, RZ, -R0 ;  /* 0x000000ffff007224 */ /* 0x002fca00078e0a00 */
[----:B------:R-:W-:-:S13]  /*0060*/  ISETP.NE.AND P0, PT, R0, UR4, PT ;  /* 0x0000000400007c0c */ /* 0x000fda000bf05270 */
[----:B0-----:R-:W-:Y:S05]  /*0070*/  @P0 EXIT ;  /* 0x000000000000094d */ /* 0x001fea0003800000 */
[----:B------:R-:W-:Y:S01]  /*0080*/  MOV R0, 0x8 ;  /* 0x0000000800007802 */ /* 0x000fe20000000f00 */
[----:B------:R-:W0:Y:S01]  /*0090*/  LDCU.64 UR4, c[0x4][URZ] ;  /* 0x01000000ff0477ac */ /* 0x000e220008000a00 */
[----:B------:R-:W-:Y:S02]  /*00a0*/  CS2R R6, SRZ ;  /* 0x0000000000067805 */ /* 0x000fe4000001ff00 */
[----:B------:R1:W2:Y:S01]  /*00b0*/  LDC.64 R2, c[0x4][R0] ;  /* 0x0100000000027b82 */ /* 0x0002a20000000a00 */
[----:B0-----:R-:W-:Y:S02]  /*00c0*/  IMAD.U32 R4, RZ, RZ, UR4 ;  /* 0x00000004ff047e24 */ /* 0x001fe4000f8e00ff */
[----:B-1----:R-:W-:-:S07]  /*00d0*/  IMAD.U32 R5, RZ, RZ, UR5 ;  /* 0x00000005ff057e24 */ /* 0x002fce000f8e00ff */
[----:B------:R-:W-:-:S07]  /*00e0*/  LEPC R20, `(.L_x_30) ;  /* 0x000000001014794e */ /* 0x000fce0000000000 */
[----:B--2---:R-:W-:Y:S05]  /*00f0*/  CALL.ABS.NOINC R2 ;  /* 0x0000000002007343 */ /* 0x004fea0003c00000 */
.L_x_30:
[----:B------:R-:W-:Y:S05]  /*0100*/  EXIT ;  /* 0x000000000000794d */ /* 0x000fea0003800000 */
.L_x_31:
        /* <DEDUP_REMOVED lines=15> */
.L_x_38:


//--------------------- .nv.global.init           --------------------------
	.section	.nv.global.init,"aw",@progbits
.nv.global.init:
	.type		$str,@object
	.size		$str,(.L_0 - $str)
$str:
        /*0000*/ 	.byte	0x57, 0x61, 0x72, 0x6d, 0x75, 0x70, 0x20, 0x6b, 0x65, 0x72, 0x6e, 0x65, 0x6c, 0x20, 0x65, 0x78
        /*0010*/ 	.byte	0x65, 0x63, 0x75, 0x74, 0x65, 0x64, 0x2e, 0x0a, 0x00
.L_0:


//--------------------- .nv.shared._Z32sum_reduction_vectorised_shufflePKfPfi --------------------------
	.section	.nv.shared._Z32sum_reduction_vectorised_shufflePKfPfi,"aw",@nobits
	.sectionflags	@""
	.align	16
.nv.shared._Z32sum_reduction_vectorised_shufflePKfPfi:
	.zero		1152


//--------------------- .nv.shared.reserved.0     --------------------------
	.section	.nv.shared.reserved.0,"aw",@nobits
	.weak		__nv_reservedSMEM_offset_0_alias
	.size		__nv_reservedSMEM_offset_0_alias, 0, 64
	.other		__nv_reservedSMEM_offset_0_alias,@"STO_CUDA_RESERVED_SHARED STV_DEFAULT"
__nv_reservedSMEM_offset_0_alias:
	.zero		0
	.zero		64


//--------------------- .nv.shared._Z29sum_reduction_warp_intrinsicsPKfPfi --------------------------
	.section	.nv.shared._Z29sum_reduction_warp_intrinsicsPKfPfi,"aw",@nobits
	.sectionflags	@""
	.align	16
.nv.shared._Z29sum_reduction_warp_intrinsicsPKfPfi:
	.zero		1152


//--------------------- .nv.shared._Z30sum_reduction_unroll_last_warpPKfPfi --------------------------
	.section	.nv.shared._Z30sum_reduction_unroll_last_warpPKfPfi,"aw",@nobits
	.sectionflags	@""
	.align	16
	.zero		1024


//--------------------- .nv.shared._Z14sum_reduction3PKfPfi --------------------------
	.section	.nv.shared._Z14sum_reduction3PKfPfi,"aw",@nobits
	.sectionflags	@""
	.align	16
	.zero		1024


//--------------------- .nv.shared._Z14sum_reduction2PKfPfi --------------------------
	.section	.nv.shared._Z14sum_reduction2PKfPfi,"aw",@nobits
	.sectionflags	@""
	.align	16
	.zero		1024


//--------------------- .nv.shared._Z19sum_reduction_naivePKfPfi --------------------------
	.section	.nv.shared._Z19sum_reduction_naivePKfPfi,"aw",@nobits
	.sectionflags	@""
	.align	16
	.zero		1024


//--------------------- .nv.shared._Z6warmupv     --------------------------
	.section	.nv.shared._Z6warmupv,"aw",@nobits
	.sectionflags	@""
	.align	16
	.zero		1024


//--------------------- .nv.constant0._Z32sum_reduction_vectorised_shufflePKfPfi --------------------------
	.section	.nv.constant0._Z32sum_reduction_vectorised_shufflePKfPfi,"a",@progbits
	.sectionflags	@""
	.align	4
.nv.constant0._Z32sum_reduction_vectorised_shufflePKfPfi:
	.zero		916


//--------------------- .nv.constant0._Z29sum_reduction_warp_intrinsicsPKfPfi --------------------------
	.section	.nv.constant0._Z29sum_reduction_warp_intrinsicsPKfPfi,"a",@progbits
	.sectionflags	@""
	.align	4
.nv.constant0._Z29sum_reduction_warp_intrinsicsPKfPfi:
	.zero		916


//--------------------- .nv.constant0._Z30sum_reduction_unroll_last_warpPKfPfi --------------------------
	.section	.nv.constant0._Z30sum_reduction_unroll_last_warpPKfPfi,"a",@progbits
	.sectionflags	@""
	.align	4
.nv.constant0._Z30sum_reduction_unroll_last_warpPKfPfi:
	.zero		916


//--------------------- .nv.constant0._Z14sum_reduction3PKfPfi --------------------------
	.section	.nv.constant0._Z14sum_reduction3PKfPfi,"a",@progbits
	.sectionflags	@""
	.align	4
.nv.constant0._Z14sum_reduction3PKfPfi:
	.zero		916


//--------------------- .nv.constant0._Z14sum_reduction2PKfPfi --------------------------
	.section	.nv.constant0._Z14sum_reduction2PKfPfi,"a",@progbits
	.sectionflags	@""
	.align	4
.nv.constant0._Z14sum_reduction2PKfPfi:
	.zero		916


//--------------------- .nv.constant0._Z19sum_reduction_naivePKfPfi --------------------------
	.section	.nv.constant0._Z19sum_reduction_naivePKfPfi,"a",@progbits
	.sectionflags	@""
	.align	4
.nv.constant0._Z19sum_reduction_naivePKfPfi:
	.zero		916


//--------------------- .nv.constant0._Z6warmupv  --------------------------
	.section	.nv.constant0._Z6warmupv,"a",@progbits
	.sectionflags	@""
	.align	4
.nv.constant0._Z6warmupv:
	.zero		896


//--------------------- SYMBOLS --------------------------

	.type		.nv.reservedSmem.offset0,@object
	.size		.nv.reservedSmem.offset0,0x4
	.type		.nv.reservedSmem.cap,@object
	.size		.nv.reservedSmem.cap,0x4
	.type		vprintf,@function
